//
// Generated by NVIDIA NVVM Compiler
//
// Compiler Build ID: CL-36424714
// Cuda compilation tools, release 13.0, V13.0.88
// Based on NVVM 20.0.0
//

.version 9.0
.target sm_100
.address_size 64

	// .globl	_Z16generateInt8DataPaij
.global .align 4 .b8 precalc_xorwow_matrix[102400];
.global .align 4 .b8 precalc_xorwow_offset_matrix[102400];
.global .align 4 .b8 mrg32k3aM1[2304];
.global .align 4 .b8 mrg32k3aM2[2304];
.global .align 4 .b8 mrg32k3aM1SubSeq[2016];
.global .align 4 .b8 mrg32k3aM2SubSeq[2016];
.global .align 4 .b8 mrg32k3aM1Seq[2304];
.global .align 4 .b8 mrg32k3aM2Seq[2304];
.const .align 8 .b8 __cr_lgamma_table[72];
// _ZZ51igemm_output_fp_no_quantize_blockperrow_cuda_kernelIaiEvPT_S1_P6__halfS3_PfiiiE3s_a has been demoted
// _ZZ51igemm_output_fp_no_quantize_blockperrow_cuda_kernelIaiEvPT_S1_P6__halfS3_PfiiiE3s_b has been demoted
// _ZZ51igemm_output_fp_no_quantize_blockperrow_cuda_kernelIaiEvPT_S1_P6__halfS3_PfiiiE7s_scale has been demoted
// _ZZ51igemm_output_fp_no_quantize_blockperrow_cuda_kernelIaiEvPT_S1_P6__halfS3_PfiiiE4s_qa has been demoted
// _ZZ51igemm_output_fp_no_quantize_blockperrow_cuda_kernelIaiEvPT_S1_P6__halfS3_PfiiiE4s_qb has been demoted

.visible .entry _Z16generateInt8DataPaij(
	.param .u64 .ptr .align 1 _Z16generateInt8DataPaij_param_0,
	.param .u32 _Z16generateInt8DataPaij_param_1,
	.param .u32 _Z16generateInt8DataPaij_param_2
)
{
	.local .align 8 .b8 	__local_depot0[48];
	.reg .b64 	%SP;
	.reg .b64 	%SPL;
	.reg .pred 	%p<64>;
	.reg .b16 	%rs<3>;
	.reg .b32 	%r<1199>;
	.reg .b64 	%rd<26>;

	mov.u64 	%SPL, __local_depot0;
	ld.param.u64 	%rd10, [_Z16generateInt8DataPaij_param_0];
	ld.param.u32 	%r540, [_Z16generateInt8DataPaij_param_1];
	ld.param.u32 	%r541, [_Z16generateInt8DataPaij_param_2];
	add.u64 	%rd1, %SPL, 0;
	mov.u32 	%r542, %ctaid.x;
	mov.u32 	%r543, %ntid.x;
	mov.u32 	%r544, %tid.x;
	mad.lo.s32 	%r545, %r542, %r543, %r544;
	cvt.s64.s32 	%rd2, %r545;
	xor.b32  	%r546, %r541, -1429050551;
	mul.lo.s32 	%r1, %r546, 1099087573;
	add.s32 	%r547, %r1, -638133224;
	add.s32 	%r935, %r1, 123456789;
	st.local.v2.u32 	[%rd1], {%r547, %r935};
	xor.b32  	%r548, %r1, 362436069;
	mov.b32 	%r549, -123459836;
	st.local.v2.u32 	[%rd1+8], {%r548, %r549};
	add.s32 	%r931, %r1, 5783321;
	mov.b32 	%r550, -589760388;
	st.local.v2.u32 	[%rd1+16], {%r550, %r931};
	setp.eq.s32 	%p1, %r545, 0;
	@%p1 bra 	$L__BB0_115;
	mov.b32 	%r918, 0;
	mov.u64 	%rd25, %rd2;
$L__BB0_2:
	mov.u64 	%rd3, %rd25;
	and.b64  	%rd4, %rd3, 3;
	setp.eq.s64 	%p2, %rd4, 0;
	@%p2 bra 	$L__BB0_114;
	mul.wide.u32 	%rd12, %r918, 3200;
	mov.u64 	%rd13, precalc_xorwow_matrix;
	add.s64 	%rd5, %rd13, %rd12;
	mov.b32 	%r931, 0;
	mov.u32 	%r932, %r931;
	mov.u32 	%r933, %r931;
	mov.u32 	%r934, %r931;
	mov.u32 	%r935, %r931;
	mov.u32 	%r924, %r931;
$L__BB0_4:
	mul.wide.u32 	%rd14, %r924, 4;
	add.s64 	%rd15, %rd1, %rd14;
	ld.local.u32 	%r13, [%rd15+4];
	shl.b32 	%r14, %r924, 5;
	mov.b32 	%r930, 0;
$L__BB0_5:
	.pragma "nounroll";
	shr.u32 	%r554, %r13, %r930;
	and.b32  	%r555, %r554, 1;
	setp.eq.b32 	%p3, %r555, 1;
	not.pred 	%p4, %p3;
	add.s32 	%r556, %r14, %r930;
	mul.lo.s32 	%r557, %r556, 5;
	mul.wide.u32 	%rd16, %r557, 4;
	add.s64 	%rd6, %rd5, %rd16;
	@%p4 bra 	$L__BB0_7;
	ld.global.u32 	%r558, [%rd6];
	xor.b32  	%r935, %r935, %r558;
	ld.global.u32 	%r559, [%rd6+4];
	xor.b32  	%r934, %r934, %r559;
	ld.global.u32 	%r560, [%rd6+8];
	xor.b32  	%r933, %r933, %r560;
	ld.global.u32 	%r561, [%rd6+12];
	xor.b32  	%r932, %r932, %r561;
	ld.global.u32 	%r562, [%rd6+16];
	xor.b32  	%r931, %r931, %r562;
$L__BB0_7:
	and.b32  	%r564, %r554, 2;
	setp.eq.s32 	%p5, %r564, 0;
	@%p5 bra 	$L__BB0_9;
	ld.global.u32 	%r565, [%rd6+20];
	xor.b32  	%r935, %r935, %r565;
	ld.global.u32 	%r566, [%rd6+24];
	xor.b32  	%r934, %r934, %r566;
	ld.global.u32 	%r567, [%rd6+28];
	xor.b32  	%r933, %r933, %r567;
	ld.global.u32 	%r568, [%rd6+32];
	xor.b32  	%r932, %r932, %r568;
	ld.global.u32 	%r569, [%rd6+36];
	xor.b32  	%r931, %r931, %r569;
$L__BB0_9:
	and.b32  	%r571, %r554, 4;
	setp.eq.s32 	%p6, %r571, 0;
	@%p6 bra 	$L__BB0_11;
	ld.global.u32 	%r572, [%rd6+40];
	xor.b32  	%r935, %r935, %r572;
	ld.global.u32 	%r573, [%rd6+44];
	xor.b32  	%r934, %r934, %r573;
	ld.global.u32 	%r574, [%rd6+48];
	xor.b32  	%r933, %r933, %r574;
	ld.global.u32 	%r575, [%rd6+52];
	xor.b32  	%r932, %r932, %r575;
	ld.global.u32 	%r576, [%rd6+56];
	xor.b32  	%r931, %r931, %r576;
$L__BB0_11:
	and.b32  	%r578, %r554, 8;
	setp.eq.s32 	%p7, %r578, 0;
	@%p7 bra 	$L__BB0_13;
	ld.global.u32 	%r579, [%rd6+60];
	xor.b32  	%r935, %r935, %r579;
	ld.global.u32 	%r580, [%rd6+64];
	xor.b32  	%r934, %r934, %r580;
	ld.global.u32 	%r581, [%rd6+68];
	xor.b32  	%r933, %r933, %r581;
	ld.global.u32 	%r582, [%rd6+72];
	xor.b32  	%r932, %r932, %r582;
	ld.global.u32 	%r583, [%rd6+76];
	xor.b32  	%r931, %r931, %r583;
$L__BB0_13:
	and.b32  	%r585, %r554, 16;
	setp.eq.s32 	%p8, %r585, 0;
	@%p8 bra 	$L__BB0_15;
	ld.global.u32 	%r586, [%rd6+80];
	xor.b32  	%r935, %r935, %r586;
	ld.global.u32 	%r587, [%rd6+84];
	xor.b32  	%r934, %r934, %r587;
	ld.global.u32 	%r588, [%rd6+88];
	xor.b32  	%r933, %r933, %r588;
	ld.global.u32 	%r589, [%rd6+92];
	xor.b32  	%r932, %r932, %r589;
	ld.global.u32 	%r590, [%rd6+96];
	xor.b32  	%r931, %r931, %r590;
$L__BB0_15:
	and.b32  	%r592, %r554, 32;
	setp.eq.s32 	%p9, %r592, 0;
	@%p9 bra 	$L__BB0_17;
	ld.global.u32 	%r593, [%rd6+100];
	xor.b32  	%r935, %r935, %r593;
	ld.global.u32 	%r594, [%rd6+104];
	xor.b32  	%r934, %r934, %r594;
	ld.global.u32 	%r595, [%rd6+108];
	xor.b32  	%r933, %r933, %r595;
	ld.global.u32 	%r596, [%rd6+112];
	xor.b32  	%r932, %r932, %r596;
	ld.global.u32 	%r597, [%rd6+116];
	xor.b32  	%r931, %r931, %r597;
$L__BB0_17:
	and.b32  	%r599, %r554, 64;
	setp.eq.s32 	%p10, %r599, 0;
	@%p10 bra 	$L__BB0_19;
	ld.global.u32 	%r600, [%rd6+120];
	xor.b32  	%r935, %r935, %r600;
	ld.global.u32 	%r601, [%rd6+124];
	xor.b32  	%r934, %r934, %r601;
	ld.global.u32 	%r602, [%rd6+128];
	xor.b32  	%r933, %r933, %r602;
	ld.global.u32 	%r603, [%rd6+132];
	xor.b32  	%r932, %r932, %r603;
	ld.global.u32 	%r604, [%rd6+136];
	xor.b32  	%r931, %r931, %r604;
$L__BB0_19:
	and.b32  	%r606, %r554, 128;
	setp.eq.s32 	%p11, %r606, 0;
	@%p11 bra 	$L__BB0_21;
	ld.global.u32 	%r607, [%rd6+140];
	xor.b32  	%r935, %r935, %r607;
	ld.global.u32 	%r608, [%rd6+144];
	xor.b32  	%r934, %r934, %r608;
	ld.global.u32 	%r609, [%rd6+148];
	xor.b32  	%r933, %r933, %r609;
	ld.global.u32 	%r610, [%rd6+152];
	xor.b32  	%r932, %r932, %r610;
	ld.global.u32 	%r611, [%rd6+156];
	xor.b32  	%r931, %r931, %r611;
$L__BB0_21:
	and.b32  	%r613, %r554, 256;
	setp.eq.s32 	%p12, %r613, 0;
	@%p12 bra 	$L__BB0_23;
	ld.global.u32 	%r614, [%rd6+160];
	xor.b32  	%r935, %r935, %r614;
	ld.global.u32 	%r615, [%rd6+164];
	xor.b32  	%r934, %r934, %r615;
	ld.global.u32 	%r616, [%rd6+168];
	xor.b32  	%r933, %r933, %r616;
	ld.global.u32 	%r617, [%rd6+172];
	xor.b32  	%r932, %r932, %r617;
	ld.global.u32 	%r618, [%rd6+176];
	xor.b32  	%r931, %r931, %r618;
$L__BB0_23:
	and.b32  	%r620, %r554, 512;
	setp.eq.s32 	%p13, %r620, 0;
	@%p13 bra 	$L__BB0_25;
	ld.global.u32 	%r621, [%rd6+180];
	xor.b32  	%r935, %r935, %r621;
	ld.global.u32 	%r622, [%rd6+184];
	xor.b32  	%r934, %r934, %r622;
	ld.global.u32 	%r623, [%rd6+188];
	xor.b32  	%r933, %r933, %r623;
	ld.global.u32 	%r624, [%rd6+192];
	xor.b32  	%r932, %r932, %r624;
	ld.global.u32 	%r625, [%rd6+196];
	xor.b32  	%r931, %r931, %r625;
$L__BB0_25:
	and.b32  	%r627, %r554, 1024;
	setp.eq.s32 	%p14, %r627, 0;
	@%p14 bra 	$L__BB0_27;
	ld.global.u32 	%r628, [%rd6+200];
	xor.b32  	%r935, %r935, %r628;
	ld.global.u32 	%r629, [%rd6+204];
	xor.b32  	%r934, %r934, %r629;
	ld.global.u32 	%r630, [%rd6+208];
	xor.b32  	%r933, %r933, %r630;
	ld.global.u32 	%r631, [%rd6+212];
	xor.b32  	%r932, %r932, %r631;
	ld.global.u32 	%r632, [%rd6+216];
	xor.b32  	%r931, %r931, %r632;
$L__BB0_27:
	and.b32  	%r634, %r554, 2048;
	setp.eq.s32 	%p15, %r634, 0;
	@%p15 bra 	$L__BB0_29;
	ld.global.u32 	%r635, [%rd6+220];
	xor.b32  	%r935, %r935, %r635;
	ld.global.u32 	%r636, [%rd6+224];
	xor.b32  	%r934, %r934, %r636;
	ld.global.u32 	%r637, [%rd6+228];
	xor.b32  	%r933, %r933, %r637;
	ld.global.u32 	%r638, [%rd6+232];
	xor.b32  	%r932, %r932, %r638;
	ld.global.u32 	%r639, [%rd6+236];
	xor.b32  	%r931, %r931, %r639;
$L__BB0_29:
	and.b32  	%r641, %r554, 4096;
	setp.eq.s32 	%p16, %r641, 0;
	@%p16 bra 	$L__BB0_31;
	ld.global.u32 	%r642, [%rd6+240];
	xor.b32  	%r935, %r935, %r642;
	ld.global.u32 	%r643, [%rd6+244];
	xor.b32  	%r934, %r934, %r643;
	ld.global.u32 	%r644, [%rd6+248];
	xor.b32  	%r933, %r933, %r644;
	ld.global.u32 	%r645, [%rd6+252];
	xor.b32  	%r932, %r932, %r645;
	ld.global.u32 	%r646, [%rd6+256];
	xor.b32  	%r931, %r931, %r646;
$L__BB0_31:
	and.b32  	%r648, %r554, 8192;
	setp.eq.s32 	%p17, %r648, 0;
	@%p17 bra 	$L__BB0_33;
	ld.global.u32 	%r649, [%rd6+260];
	xor.b32  	%r935, %r935, %r649;
	ld.global.u32 	%r650, [%rd6+264];
	xor.b32  	%r934, %r934, %r650;
	ld.global.u32 	%r651, [%rd6+268];
	xor.b32  	%r933, %r933, %r651;
	ld.global.u32 	%r652, [%rd6+272];
	xor.b32  	%r932, %r932, %r652;
	ld.global.u32 	%r653, [%rd6+276];
	xor.b32  	%r931, %r931, %r653;
$L__BB0_33:
	and.b32  	%r655, %r554, 16384;
	setp.eq.s32 	%p18, %r655, 0;
	@%p18 bra 	$L__BB0_35;
	ld.global.u32 	%r656, [%rd6+280];
	xor.b32  	%r935, %r935, %r656;
	ld.global.u32 	%r657, [%rd6+284];
	xor.b32  	%r934, %r934, %r657;
	ld.global.u32 	%r658, [%rd6+288];
	xor.b32  	%r933, %r933, %r658;
	ld.global.u32 	%r659, [%rd6+292];
	xor.b32  	%r932, %r932, %r659;
	ld.global.u32 	%r660, [%rd6+296];
	xor.b32  	%r931, %r931, %r660;
$L__BB0_35:
	and.b32  	%r662, %r554, 32768;
	setp.eq.s32 	%p19, %r662, 0;
	@%p19 bra 	$L__BB0_37;
	ld.global.u32 	%r663, [%rd6+300];
	xor.b32  	%r935, %r935, %r663;
	ld.global.u32 	%r664, [%rd6+304];
	xor.b32  	%r934, %r934, %r664;
	ld.global.u32 	%r665, [%rd6+308];
	xor.b32  	%r933, %r933, %r665;
	ld.global.u32 	%r666, [%rd6+312];
	xor.b32  	%r932, %r932, %r666;
	ld.global.u32 	%r667, [%rd6+316];
	xor.b32  	%r931, %r931, %r667;
$L__BB0_37:
	add.s32 	%r930, %r930, 16;
	setp.ne.s32 	%p20, %r930, 32;
	@%p20 bra 	$L__BB0_5;
	mad.lo.s32 	%r668, %r924, -31, %r14;
	add.s32 	%r924, %r668, 1;
	setp.ne.s32 	%p21, %r924, 5;
	@%p21 bra 	$L__BB0_4;
	st.local.u32 	[%rd1+4], %r935;
	st.local.v2.u32 	[%rd1+8], {%r934, %r933};
	st.local.v2.u32 	[%rd1+16], {%r932, %r931};
	setp.eq.s64 	%p22, %rd4, 1;
	@%p22 bra 	$L__BB0_114;
	mov.b32 	%r931, 0;
	mov.u32 	%r1024, %r931;
	mov.u32 	%r1025, %r931;
	mov.u32 	%r1026, %r931;
	mov.u32 	%r935, %r931;
	mov.u32 	%r1016, %r931;
$L__BB0_41:
	mul.wide.u32 	%rd17, %r1016, 4;
	add.s64 	%rd18, %rd1, %rd17;
	ld.local.u32 	%r189, [%rd18+4];
	shl.b32 	%r190, %r1016, 5;
	mov.b32 	%r1022, 0;
$L__BB0_42:
	.pragma "nounroll";
	shr.u32 	%r671, %r189, %r1022;
	and.b32  	%r672, %r671, 1;
	setp.eq.b32 	%p23, %r672, 1;
	not.pred 	%p24, %p23;
	add.s32 	%r673, %r190, %r1022;
	mul.lo.s32 	%r674, %r673, 5;
	mul.wide.u32 	%rd19, %r674, 4;
	add.s64 	%rd7, %rd5, %rd19;
	@%p24 bra 	$L__BB0_44;
	ld.global.u32 	%r675, [%rd7];
	xor.b32  	%r935, %r935, %r675;
	ld.global.u32 	%r676, [%rd7+4];
	xor.b32  	%r1026, %r1026, %r676;
	ld.global.u32 	%r677, [%rd7+8];
	xor.b32  	%r1025, %r1025, %r677;
	ld.global.u32 	%r678, [%rd7+12];
	xor.b32  	%r1024, %r1024, %r678;
	ld.global.u32 	%r679, [%rd7+16];
	xor.b32  	%r931, %r931, %r679;
$L__BB0_44:
	and.b32  	%r681, %r671, 2;
	setp.eq.s32 	%p25, %r681, 0;
	@%p25 bra 	$L__BB0_46;
	ld.global.u32 	%r682, [%rd7+20];
	xor.b32  	%r935, %r935, %r682;
	ld.global.u32 	%r683, [%rd7+24];
	xor.b32  	%r1026, %r1026, %r683;
	ld.global.u32 	%r684, [%rd7+28];
	xor.b32  	%r1025, %r1025, %r684;
	ld.global.u32 	%r685, [%rd7+32];
	xor.b32  	%r1024, %r1024, %r685;
	ld.global.u32 	%r686, [%rd7+36];
	xor.b32  	%r931, %r931, %r686;
$L__BB0_46:
	and.b32  	%r688, %r671, 4;
	setp.eq.s32 	%p26, %r688, 0;
	@%p26 bra 	$L__BB0_48;
	ld.global.u32 	%r689, [%rd7+40];
	xor.b32  	%r935, %r935, %r689;
	ld.global.u32 	%r690, [%rd7+44];
	xor.b32  	%r1026, %r1026, %r690;
	ld.global.u32 	%r691, [%rd7+48];
	xor.b32  	%r1025, %r1025, %r691;
	ld.global.u32 	%r692, [%rd7+52];
	xor.b32  	%r1024, %r1024, %r692;
	ld.global.u32 	%r693, [%rd7+56];
	xor.b32  	%r931, %r931, %r693;
$L__BB0_48:
	and.b32  	%r695, %r671, 8;
	setp.eq.s32 	%p27, %r695, 0;
	@%p27 bra 	$L__BB0_50;
	ld.global.u32 	%r696, [%rd7+60];
	xor.b32  	%r935, %r935, %r696;
	ld.global.u32 	%r697, [%rd7+64];
	xor.b32  	%r1026, %r1026, %r697;
	ld.global.u32 	%r698, [%rd7+68];
	xor.b32  	%r1025, %r1025, %r698;
	ld.global.u32 	%r699, [%rd7+72];
	xor.b32  	%r1024, %r1024, %r699;
	ld.global.u32 	%r700, [%rd7+76];
	xor.b32  	%r931, %r931, %r700;
$L__BB0_50:
	and.b32  	%r702, %r671, 16;
	setp.eq.s32 	%p28, %r702, 0;
	@%p28 bra 	$L__BB0_52;
	ld.global.u32 	%r703, [%rd7+80];
	xor.b32  	%r935, %r935, %r703;
	ld.global.u32 	%r704, [%rd7+84];
	xor.b32  	%r1026, %r1026, %r704;
	ld.global.u32 	%r705, [%rd7+88];
	xor.b32  	%r1025, %r1025, %r705;
	ld.global.u32 	%r706, [%rd7+92];
	xor.b32  	%r1024, %r1024, %r706;
	ld.global.u32 	%r707, [%rd7+96];
	xor.b32  	%r931, %r931, %r707;
$L__BB0_52:
	and.b32  	%r709, %r671, 32;
	setp.eq.s32 	%p29, %r709, 0;
	@%p29 bra 	$L__BB0_54;
	ld.global.u32 	%r710, [%rd7+100];
	xor.b32  	%r935, %r935, %r710;
	ld.global.u32 	%r711, [%rd7+104];
	xor.b32  	%r1026, %r1026, %r711;
	ld.global.u32 	%r712, [%rd7+108];
	xor.b32  	%r1025, %r1025, %r712;
	ld.global.u32 	%r713, [%rd7+112];
	xor.b32  	%r1024, %r1024, %r713;
	ld.global.u32 	%r714, [%rd7+116];
	xor.b32  	%r931, %r931, %r714;
$L__BB0_54:
	and.b32  	%r716, %r671, 64;
	setp.eq.s32 	%p30, %r716, 0;
	@%p30 bra 	$L__BB0_56;
	ld.global.u32 	%r717, [%rd7+120];
	xor.b32  	%r935, %r935, %r717;
	ld.global.u32 	%r718, [%rd7+124];
	xor.b32  	%r1026, %r1026, %r718;
	ld.global.u32 	%r719, [%rd7+128];
	xor.b32  	%r1025, %r1025, %r719;
	ld.global.u32 	%r720, [%rd7+132];
	xor.b32  	%r1024, %r1024, %r720;
	ld.global.u32 	%r721, [%rd7+136];
	xor.b32  	%r931, %r931, %r721;
$L__BB0_56:
	and.b32  	%r723, %r671, 128;
	setp.eq.s32 	%p31, %r723, 0;
	@%p31 bra 	$L__BB0_58;
	ld.global.u32 	%r724, [%rd7+140];
	xor.b32  	%r935, %r935, %r724;
	ld.global.u32 	%r725, [%rd7+144];
	xor.b32  	%r1026, %r1026, %r725;
	ld.global.u32 	%r726, [%rd7+148];
	xor.b32  	%r1025, %r1025, %r726;
	ld.global.u32 	%r727, [%rd7+152];
	xor.b32  	%r1024, %r1024, %r727;
	ld.global.u32 	%r728, [%rd7+156];
	xor.b32  	%r931, %r931, %r728;
$L__BB0_58:
	and.b32  	%r730, %r671, 256;
	setp.eq.s32 	%p32, %r730, 0;
	@%p32 bra 	$L__BB0_60;
	ld.global.u32 	%r731, [%rd7+160];
	xor.b32  	%r935, %r935, %r731;
	ld.global.u32 	%r732, [%rd7+164];
	xor.b32  	%r1026, %r1026, %r732;
	ld.global.u32 	%r733, [%rd7+168];
	xor.b32  	%r1025, %r1025, %r733;
	ld.global.u32 	%r734, [%rd7+172];
	xor.b32  	%r1024, %r1024, %r734;
	ld.global.u32 	%r735, [%rd7+176];
	xor.b32  	%r931, %r931, %r735;
$L__BB0_60:
	and.b32  	%r737, %r671, 512;
	setp.eq.s32 	%p33, %r737, 0;
	@%p33 bra 	$L__BB0_62;
	ld.global.u32 	%r738, [%rd7+180];
	xor.b32  	%r935, %r935, %r738;
	ld.global.u32 	%r739, [%rd7+184];
	xor.b32  	%r1026, %r1026, %r739;
	ld.global.u32 	%r740, [%rd7+188];
	xor.b32  	%r1025, %r1025, %r740;
	ld.global.u32 	%r741, [%rd7+192];
	xor.b32  	%r1024, %r1024, %r741;
	ld.global.u32 	%r742, [%rd7+196];
	xor.b32  	%r931, %r931, %r742;
$L__BB0_62:
	and.b32  	%r744, %r671, 1024;
	setp.eq.s32 	%p34, %r744, 0;
	@%p34 bra 	$L__BB0_64;
	ld.global.u32 	%r745, [%rd7+200];
	xor.b32  	%r935, %r935, %r745;
	ld.global.u32 	%r746, [%rd7+204];
	xor.b32  	%r1026, %r1026, %r746;
	ld.global.u32 	%r747, [%rd7+208];
	xor.b32  	%r1025, %r1025, %r747;
	ld.global.u32 	%r748, [%rd7+212];
	xor.b32  	%r1024, %r1024, %r748;
	ld.global.u32 	%r749, [%rd7+216];
	xor.b32  	%r931, %r931, %r749;
$L__BB0_64:
	and.b32  	%r751, %r671, 2048;
	setp.eq.s32 	%p35, %r751, 0;
	@%p35 bra 	$L__BB0_66;
	ld.global.u32 	%r752, [%rd7+220];
	xor.b32  	%r935, %r935, %r752;
	ld.global.u32 	%r753, [%rd7+224];
	xor.b32  	%r1026, %r1026, %r753;
	ld.global.u32 	%r754, [%rd7+228];
	xor.b32  	%r1025, %r1025, %r754;
	ld.global.u32 	%r755, [%rd7+232];
	xor.b32  	%r1024, %r1024, %r755;
	ld.global.u32 	%r756, [%rd7+236];
	xor.b32  	%r931, %r931, %r756;
$L__BB0_66:
	and.b32  	%r758, %r671, 4096;
	setp.eq.s32 	%p36, %r758, 0;
	@%p36 bra 	$L__BB0_68;
	ld.global.u32 	%r759, [%rd7+240];
	xor.b32  	%r935, %r935, %r759;
	ld.global.u32 	%r760, [%rd7+244];
	xor.b32  	%r1026, %r1026, %r760;
	ld.global.u32 	%r761, [%rd7+248];
	xor.b32  	%r1025, %r1025, %r761;
	ld.global.u32 	%r762, [%rd7+252];
	xor.b32  	%r1024, %r1024, %r762;
	ld.global.u32 	%r763, [%rd7+256];
	xor.b32  	%r931, %r931, %r763;
$L__BB0_68:
	and.b32  	%r765, %r671, 8192;
	setp.eq.s32 	%p37, %r765, 0;
	@%p37 bra 	$L__BB0_70;
	ld.global.u32 	%r766, [%rd7+260];
	xor.b32  	%r935, %r935, %r766;
	ld.global.u32 	%r767, [%rd7+264];
	xor.b32  	%r1026, %r1026, %r767;
	ld.global.u32 	%r768, [%rd7+268];
	xor.b32  	%r1025, %r1025, %r768;
	ld.global.u32 	%r769, [%rd7+272];
	xor.b32  	%r1024, %r1024, %r769;
	ld.global.u32 	%r770, [%rd7+276];
	xor.b32  	%r931, %r931, %r770;
$L__BB0_70:
	and.b32  	%r772, %r671, 16384;
	setp.eq.s32 	%p38, %r772, 0;
	@%p38 bra 	$L__BB0_72;
	ld.global.u32 	%r773, [%rd7+280];
	xor.b32  	%r935, %r935, %r773;
	ld.global.u32 	%r774, [%rd7+284];
	xor.b32  	%r1026, %r1026, %r774;
	ld.global.u32 	%r775, [%rd7+288];
	xor.b32  	%r1025, %r1025, %r775;
	ld.global.u32 	%r776, [%rd7+292];
	xor.b32  	%r1024, %r1024, %r776;
	ld.global.u32 	%r777, [%rd7+296];
	xor.b32  	%r931, %r931, %r777;
$L__BB0_72:
	and.b32  	%r779, %r671, 32768;
	setp.eq.s32 	%p39, %r779, 0;
	@%p39 bra 	$L__BB0_74;
	ld.global.u32 	%r780, [%rd7+300];
	xor.b32  	%r935, %r935, %r780;
	ld.global.u32 	%r781, [%rd7+304];
	xor.b32  	%r1026, %r1026, %r781;
	ld.global.u32 	%r782, [%rd7+308];
	xor.b32  	%r1025, %r1025, %r782;
	ld.global.u32 	%r783, [%rd7+312];
	xor.b32  	%r1024, %r1024, %r783;
	ld.global.u32 	%r784, [%rd7+316];
	xor.b32  	%r931, %r931, %r784;
$L__BB0_74:
	add.s32 	%r1022, %r1022, 16;
	setp.ne.s32 	%p40, %r1022, 32;
	@%p40 bra 	$L__BB0_42;
	mad.lo.s32 	%r785, %r1016, -31, %r190;
	add.s32 	%r1016, %r785, 1;
	setp.ne.s32 	%p41, %r1016, 5;
	@%p41 bra 	$L__BB0_41;
	st.local.u32 	[%rd1+4], %r935;
	st.local.v2.u32 	[%rd1+8], {%r1026, %r1025};
	st.local.v2.u32 	[%rd1+16], {%r1024, %r931};
	setp.ne.s64 	%p42, %rd4, 3;
	@%p42 bra 	$L__BB0_114;
	mov.b32 	%r931, 0;
	mov.u32 	%r1116, %r931;
	mov.u32 	%r1117, %r931;
	mov.u32 	%r1118, %r931;
	mov.u32 	%r935, %r931;
	mov.u32 	%r1108, %r931;
$L__BB0_78:
	mul.wide.u32 	%rd20, %r1108, 4;
	add.s64 	%rd21, %rd1, %rd20;
	ld.local.u32 	%r365, [%rd21+4];
	shl.b32 	%r366, %r1108, 5;
	mov.b32 	%r1114, 0;
$L__BB0_79:
	.pragma "nounroll";
	shr.u32 	%r788, %r365, %r1114;
	and.b32  	%r789, %r788, 1;
	setp.eq.b32 	%p43, %r789, 1;
	not.pred 	%p44, %p43;
	add.s32 	%r790, %r366, %r1114;
	mul.lo.s32 	%r791, %r790, 5;
	mul.wide.u32 	%rd22, %r791, 4;
	add.s64 	%rd8, %rd5, %rd22;
	@%p44 bra 	$L__BB0_81;
	ld.global.u32 	%r792, [%rd8];
	xor.b32  	%r935, %r935, %r792;
	ld.global.u32 	%r793, [%rd8+4];
	xor.b32  	%r1118, %r1118, %r793;
	ld.global.u32 	%r794, [%rd8+8];
	xor.b32  	%r1117, %r1117, %r794;
	ld.global.u32 	%r795, [%rd8+12];
	xor.b32  	%r1116, %r1116, %r795;
	ld.global.u32 	%r796, [%rd8+16];
	xor.b32  	%r931, %r931, %r796;
$L__BB0_81:
	and.b32  	%r798, %r788, 2;
	setp.eq.s32 	%p45, %r798, 0;
	@%p45 bra 	$L__BB0_83;
	ld.global.u32 	%r799, [%rd8+20];
	xor.b32  	%r935, %r935, %r799;
	ld.global.u32 	%r800, [%rd8+24];
	xor.b32  	%r1118, %r1118, %r800;
	ld.global.u32 	%r801, [%rd8+28];
	xor.b32  	%r1117, %r1117, %r801;
	ld.global.u32 	%r802, [%rd8+32];
	xor.b32  	%r1116, %r1116, %r802;
	ld.global.u32 	%r803, [%rd8+36];
	xor.b32  	%r931, %r931, %r803;
$L__BB0_83:
	and.b32  	%r805, %r788, 4;
	setp.eq.s32 	%p46, %r805, 0;
	@%p46 bra 	$L__BB0_85;
	ld.global.u32 	%r806, [%rd8+40];
	xor.b32  	%r935, %r935, %r806;
	ld.global.u32 	%r807, [%rd8+44];
	xor.b32  	%r1118, %r1118, %r807;
	ld.global.u32 	%r808, [%rd8+48];
	xor.b32  	%r1117, %r1117, %r808;
	ld.global.u32 	%r809, [%rd8+52];
	xor.b32  	%r1116, %r1116, %r809;
	ld.global.u32 	%r810, [%rd8+56];
	xor.b32  	%r931, %r931, %r810;
$L__BB0_85:
	and.b32  	%r812, %r788, 8;
	setp.eq.s32 	%p47, %r812, 0;
	@%p47 bra 	$L__BB0_87;
	ld.global.u32 	%r813, [%rd8+60];
	xor.b32  	%r935, %r935, %r813;
	ld.global.u32 	%r814, [%rd8+64];
	xor.b32  	%r1118, %r1118, %r814;
	ld.global.u32 	%r815, [%rd8+68];
	xor.b32  	%r1117, %r1117, %r815;
	ld.global.u32 	%r816, [%rd8+72];
	xor.b32  	%r1116, %r1116, %r816;
	ld.global.u32 	%r817, [%rd8+76];
	xor.b32  	%r931, %r931, %r817;
$L__BB0_87:
	and.b32  	%r819, %r788, 16;
	setp.eq.s32 	%p48, %r819, 0;
	@%p48 bra 	$L__BB0_89;
	ld.global.u32 	%r820, [%rd8+80];
	xor.b32  	%r935, %r935, %r820;
	ld.global.u32 	%r821, [%rd8+84];
	xor.b32  	%r1118, %r1118, %r821;
	ld.global.u32 	%r822, [%rd8+88];
	xor.b32  	%r1117, %r1117, %r822;
	ld.global.u32 	%r823, [%rd8+92];
	xor.b32  	%r1116, %r1116, %r823;
	ld.global.u32 	%r824, [%rd8+96];
	xor.b32  	%r931, %r931, %r824;
$L__BB0_89:
	and.b32  	%r826, %r788, 32;
	setp.eq.s32 	%p49, %r826, 0;
	@%p49 bra 	$L__BB0_91;
	ld.global.u32 	%r827, [%rd8+100];
	xor.b32  	%r935, %r935, %r827;
	ld.global.u32 	%r828, [%rd8+104];
	xor.b32  	%r1118, %r1118, %r828;
	ld.global.u32 	%r829, [%rd8+108];
	xor.b32  	%r1117, %r1117, %r829;
	ld.global.u32 	%r830, [%rd8+112];
	xor.b32  	%r1116, %r1116, %r830;
	ld.global.u32 	%r831, [%rd8+116];
	xor.b32  	%r931, %r931, %r831;
$L__BB0_91:
	and.b32  	%r833, %r788, 64;
	setp.eq.s32 	%p50, %r833, 0;
	@%p50 bra 	$L__BB0_93;
	ld.global.u32 	%r834, [%rd8+120];
	xor.b32  	%r935, %r935, %r834;
	ld.global.u32 	%r835, [%rd8+124];
	xor.b32  	%r1118, %r1118, %r835;
	ld.global.u32 	%r836, [%rd8+128];
	xor.b32  	%r1117, %r1117, %r836;
	ld.global.u32 	%r837, [%rd8+132];
	xor.b32  	%r1116, %r1116, %r837;
	ld.global.u32 	%r838, [%rd8+136];
	xor.b32  	%r931, %r931, %r838;
$L__BB0_93:
	and.b32  	%r840, %r788, 128;
	setp.eq.s32 	%p51, %r840, 0;
	@%p51 bra 	$L__BB0_95;
	ld.global.u32 	%r841, [%rd8+140];
	xor.b32  	%r935, %r935, %r841;
	ld.global.u32 	%r842, [%rd8+144];
	xor.b32  	%r1118, %r1118, %r842;
	ld.global.u32 	%r843, [%rd8+148];
	xor.b32  	%r1117, %r1117, %r843;
	ld.global.u32 	%r844, [%rd8+152];
	xor.b32  	%r1116, %r1116, %r844;
	ld.global.u32 	%r845, [%rd8+156];
	xor.b32  	%r931, %r931, %r845;
$L__BB0_95:
	and.b32  	%r847, %r788, 256;
	setp.eq.s32 	%p52, %r847, 0;
	@%p52 bra 	$L__BB0_97;
	ld.global.u32 	%r848, [%rd8+160];
	xor.b32  	%r935, %r935, %r848;
	ld.global.u32 	%r849, [%rd8+164];
	xor.b32  	%r1118, %r1118, %r849;
	ld.global.u32 	%r850, [%rd8+168];
	xor.b32  	%r1117, %r1117, %r850;
	ld.global.u32 	%r851, [%rd8+172];
	xor.b32  	%r1116, %r1116, %r851;
	ld.global.u32 	%r852, [%rd8+176];
	xor.b32  	%r931, %r931, %r852;
$L__BB0_97:
	and.b32  	%r854, %r788, 512;
	setp.eq.s32 	%p53, %r854, 0;
	@%p53 bra 	$L__BB0_99;
	ld.global.u32 	%r855, [%rd8+180];
	xor.b32  	%r935, %r935, %r855;
	ld.global.u32 	%r856, [%rd8+184];
	xor.b32  	%r1118, %r1118, %r856;
	ld.global.u32 	%r857, [%rd8+188];
	xor.b32  	%r1117, %r1117, %r857;
	ld.global.u32 	%r858, [%rd8+192];
	xor.b32  	%r1116, %r1116, %r858;
	ld.global.u32 	%r859, [%rd8+196];
	xor.b32  	%r931, %r931, %r859;
$L__BB0_99:
	and.b32  	%r861, %r788, 1024;
	setp.eq.s32 	%p54, %r861, 0;
	@%p54 bra 	$L__BB0_101;
	ld.global.u32 	%r862, [%rd8+200];
	xor.b32  	%r935, %r935, %r862;
	ld.global.u32 	%r863, [%rd8+204];
	xor.b32  	%r1118, %r1118, %r863;
	ld.global.u32 	%r864, [%rd8+208];
	xor.b32  	%r1117, %r1117, %r864;
	ld.global.u32 	%r865, [%rd8+212];
	xor.b32  	%r1116, %r1116, %r865;
	ld.global.u32 	%r866, [%rd8+216];
	xor.b32  	%r931, %r931, %r866;
$L__BB0_101:
	and.b32  	%r868, %r788, 2048;
	setp.eq.s32 	%p55, %r868, 0;
	@%p55 bra 	$L__BB0_103;
	ld.global.u32 	%r869, [%rd8+220];
	xor.b32  	%r935, %r935, %r869;
	ld.global.u32 	%r870, [%rd8+224];
	xor.b32  	%r1118, %r1118, %r870;
	ld.global.u32 	%r871, [%rd8+228];
	xor.b32  	%r1117, %r1117, %r871;
	ld.global.u32 	%r872, [%rd8+232];
	xor.b32  	%r1116, %r1116, %r872;
	ld.global.u32 	%r873, [%rd8+236];
	xor.b32  	%r931, %r931, %r873;
$L__BB0_103:
	and.b32  	%r875, %r788, 4096;
	setp.eq.s32 	%p56, %r875, 0;
	@%p56 bra 	$L__BB0_105;
	ld.global.u32 	%r876, [%rd8+240];
	xor.b32  	%r935, %r935, %r876;
	ld.global.u32 	%r877, [%rd8+244];
	xor.b32  	%r1118, %r1118, %r877;
	ld.global.u32 	%r878, [%rd8+248];
	xor.b32  	%r1117, %r1117, %r878;
	ld.global.u32 	%r879, [%rd8+252];
	xor.b32  	%r1116, %r1116, %r879;
	ld.global.u32 	%r880, [%rd8+256];
	xor.b32  	%r931, %r931, %r880;
$L__BB0_105:
	and.b32  	%r882, %r788, 8192;
	setp.eq.s32 	%p57, %r882, 0;
	@%p57 bra 	$L__BB0_107;
	ld.global.u32 	%r883, [%rd8+260];
	xor.b32  	%r935, %r935, %r883;
	ld.global.u32 	%r884, [%rd8+264];
	xor.b32  	%r1118, %r1118, %r884;
	ld.global.u32 	%r885, [%rd8+268];
	xor.b32  	%r1117, %r1117, %r885;
	ld.global.u32 	%r886, [%rd8+272];
	xor.b32  	%r1116, %r1116, %r886;
	ld.global.u32 	%r887, [%rd8+276];
	xor.b32  	%r931, %r931, %r887;
$L__BB0_107:
	and.b32  	%r889, %r788, 16384;
	setp.eq.s32 	%p58, %r889, 0;
	@%p58 bra 	$L__BB0_109;
	ld.global.u32 	%r890, [%rd8+280];
	xor.b32  	%r935, %r935, %r890;
	ld.global.u32 	%r891, [%rd8+284];
	xor.b32  	%r1118, %r1118, %r891;
	ld.global.u32 	%r892, [%rd8+288];
	xor.b32  	%r1117, %r1117, %r892;
	ld.global.u32 	%r893, [%rd8+292];
	xor.b32  	%r1116, %r1116, %r893;
	ld.global.u32 	%r894, [%rd8+296];
	xor.b32  	%r931, %r931, %r894;
$L__BB0_109:
	and.b32  	%r896, %r788, 32768;
	setp.eq.s32 	%p59, %r896, 0;
	@%p59 bra 	$L__BB0_111;
	ld.global.u32 	%r897, [%rd8+300];
	xor.b32  	%r935, %r935, %r897;
	ld.global.u32 	%r898, [%rd8+304];
	xor.b32  	%r1118, %r1118, %r898;
	ld.global.u32 	%r899, [%rd8+308];
	xor.b32  	%r1117, %r1117, %r899;
	ld.global.u32 	%r900, [%rd8+312];
	xor.b32  	%r1116, %r1116, %r900;
	ld.global.u32 	%r901, [%rd8+316];
	xor.b32  	%r931, %r931, %r901;
$L__BB0_111:
	add.s32 	%r1114, %r1114, 16;
	setp.ne.s32 	%p60, %r1114, 32;
	@%p60 bra 	$L__BB0_79;
	mad.lo.s32 	%r902, %r1108, -31, %r366;
	add.s32 	%r1108, %r902, 1;
	setp.ne.s32 	%p61, %r1108, 5;
	@%p61 bra 	$L__BB0_78;
	st.local.u32 	[%rd1+4], %r935;
	st.local.v2.u32 	[%rd1+8], {%r1118, %r1117};
	st.local.v2.u32 	[%rd1+16], {%r1116, %r931};
$L__BB0_114:
	shr.u64 	%rd25, %rd3, 2;
	add.s32 	%r918, %r918, 1;
	setp.gt.u64 	%p62, %rd3, 3;
	@%p62 bra 	$L__BB0_2;
$L__BB0_115:
	cvt.u32.u64 	%r903, %rd2;
	setp.ge.s32 	%p63, %r903, %r540;
	@%p63 bra 	$L__BB0_117;
	shr.u32 	%r904, %r935, 2;
	xor.b32  	%r905, %r904, %r935;
	shl.b32 	%r906, %r931, 4;
	shl.b32 	%r907, %r905, 1;
	xor.b32  	%r908, %r907, %r906;
	xor.b32  	%r909, %r908, %r905;
	xor.b32  	%r910, %r909, %r931;
	add.s32 	%r911, %r1, %r910;
	add.s32 	%r912, %r911, -637770787;
	mul.hi.u32 	%r913, %r912, -2139062143;
	shr.u32 	%r914, %r913, 7;
	add.s32 	%r915, %r912, %r914;
	cvt.u16.u32 	%rs1, %r915;
	add.s16 	%rs2, %rs1, -127;
	cvta.to.global.u64 	%rd23, %rd10;
	add.s64 	%rd24, %rd23, %rd2;
	st.global.u8 	[%rd24], %rs2;
$L__BB0_117:
	ret;

}
	// .globl	_Z16generateHalfDataP6__halfij
.visible .entry _Z16generateHalfDataP6__halfij(
	.param .u64 .ptr .align 1 _Z16generateHalfDataP6__halfij_param_0,
	.param .u32 _Z16generateHalfDataP6__halfij_param_1,
	.param .u32 _Z16generateHalfDataP6__halfij_param_2
)
{
	.local .align 8 .b8 	__local_depot1[48];
	.reg .b64 	%SP;
	.reg .b64 	%SPL;
	.reg .pred 	%p<64>;
	.reg .b16 	%rs<2>;
	.reg .b32 	%r<1196>;
	.reg .b32 	%f<3>;
	.reg .b64 	%rd<27>;

	mov.u64 	%SPL, __local_depot1;
	ld.param.u64 	%rd10, [_Z16generateHalfDataP6__halfij_param_0];
	ld.param.u32 	%r540, [_Z16generateHalfDataP6__halfij_param_1];
	ld.param.u32 	%r541, [_Z16generateHalfDataP6__halfij_param_2];
	add.u64 	%rd1, %SPL, 0;
	mov.u32 	%r542, %ctaid.x;
	mov.u32 	%r543, %ntid.x;
	mov.u32 	%r544, %tid.x;
	mad.lo.s32 	%r545, %r542, %r543, %r544;
	cvt.s64.s32 	%rd2, %r545;
	xor.b32  	%r546, %r541, -1429050551;
	mul.lo.s32 	%r1, %r546, 1099087573;
	add.s32 	%r547, %r1, -638133224;
	add.s32 	%r932, %r1, 123456789;
	st.local.v2.u32 	[%rd1], {%r547, %r932};
	xor.b32  	%r548, %r1, 362436069;
	mov.b32 	%r549, -123459836;
	st.local.v2.u32 	[%rd1+8], {%r548, %r549};
	add.s32 	%r928, %r1, 5783321;
	mov.b32 	%r550, -589760388;
	st.local.v2.u32 	[%rd1+16], {%r550, %r928};
	setp.eq.s32 	%p1, %r545, 0;
	@%p1 bra 	$L__BB1_115;
	mov.b32 	%r915, 0;
	mov.u64 	%rd26, %rd2;
$L__BB1_2:
	mov.u64 	%rd3, %rd26;
	and.b64  	%rd4, %rd3, 3;
	setp.eq.s64 	%p2, %rd4, 0;
	@%p2 bra 	$L__BB1_114;
	mul.wide.u32 	%rd12, %r915, 3200;
	mov.u64 	%rd13, precalc_xorwow_matrix;
	add.s64 	%rd5, %rd13, %rd12;
	mov.b32 	%r928, 0;
	mov.u32 	%r929, %r928;
	mov.u32 	%r930, %r928;
	mov.u32 	%r931, %r928;
	mov.u32 	%r932, %r928;
	mov.u32 	%r921, %r928;
$L__BB1_4:
	mul.wide.u32 	%rd14, %r921, 4;
	add.s64 	%rd15, %rd1, %rd14;
	ld.local.u32 	%r13, [%rd15+4];
	shl.b32 	%r14, %r921, 5;
	mov.b32 	%r927, 0;
$L__BB1_5:
	.pragma "nounroll";
	shr.u32 	%r554, %r13, %r927;
	and.b32  	%r555, %r554, 1;
	setp.eq.b32 	%p3, %r555, 1;
	not.pred 	%p4, %p3;
	add.s32 	%r556, %r14, %r927;
	mul.lo.s32 	%r557, %r556, 5;
	mul.wide.u32 	%rd16, %r557, 4;
	add.s64 	%rd6, %rd5, %rd16;
	@%p4 bra 	$L__BB1_7;
	ld.global.u32 	%r558, [%rd6];
	xor.b32  	%r932, %r932, %r558;
	ld.global.u32 	%r559, [%rd6+4];
	xor.b32  	%r931, %r931, %r559;
	ld.global.u32 	%r560, [%rd6+8];
	xor.b32  	%r930, %r930, %r560;
	ld.global.u32 	%r561, [%rd6+12];
	xor.b32  	%r929, %r929, %r561;
	ld.global.u32 	%r562, [%rd6+16];
	xor.b32  	%r928, %r928, %r562;
$L__BB1_7:
	and.b32  	%r564, %r554, 2;
	setp.eq.s32 	%p5, %r564, 0;
	@%p5 bra 	$L__BB1_9;
	ld.global.u32 	%r565, [%rd6+20];
	xor.b32  	%r932, %r932, %r565;
	ld.global.u32 	%r566, [%rd6+24];
	xor.b32  	%r931, %r931, %r566;
	ld.global.u32 	%r567, [%rd6+28];
	xor.b32  	%r930, %r930, %r567;
	ld.global.u32 	%r568, [%rd6+32];
	xor.b32  	%r929, %r929, %r568;
	ld.global.u32 	%r569, [%rd6+36];
	xor.b32  	%r928, %r928, %r569;
$L__BB1_9:
	and.b32  	%r571, %r554, 4;
	setp.eq.s32 	%p6, %r571, 0;
	@%p6 bra 	$L__BB1_11;
	ld.global.u32 	%r572, [%rd6+40];
	xor.b32  	%r932, %r932, %r572;
	ld.global.u32 	%r573, [%rd6+44];
	xor.b32  	%r931, %r931, %r573;
	ld.global.u32 	%r574, [%rd6+48];
	xor.b32  	%r930, %r930, %r574;
	ld.global.u32 	%r575, [%rd6+52];
	xor.b32  	%r929, %r929, %r575;
	ld.global.u32 	%r576, [%rd6+56];
	xor.b32  	%r928, %r928, %r576;
$L__BB1_11:
	and.b32  	%r578, %r554, 8;
	setp.eq.s32 	%p7, %r578, 0;
	@%p7 bra 	$L__BB1_13;
	ld.global.u32 	%r579, [%rd6+60];
	xor.b32  	%r932, %r932, %r579;
	ld.global.u32 	%r580, [%rd6+64];
	xor.b32  	%r931, %r931, %r580;
	ld.global.u32 	%r581, [%rd6+68];
	xor.b32  	%r930, %r930, %r581;
	ld.global.u32 	%r582, [%rd6+72];
	xor.b32  	%r929, %r929, %r582;
	ld.global.u32 	%r583, [%rd6+76];
	xor.b32  	%r928, %r928, %r583;
$L__BB1_13:
	and.b32  	%r585, %r554, 16;
	setp.eq.s32 	%p8, %r585, 0;
	@%p8 bra 	$L__BB1_15;
	ld.global.u32 	%r586, [%rd6+80];
	xor.b32  	%r932, %r932, %r586;
	ld.global.u32 	%r587, [%rd6+84];
	xor.b32  	%r931, %r931, %r587;
	ld.global.u32 	%r588, [%rd6+88];
	xor.b32  	%r930, %r930, %r588;
	ld.global.u32 	%r589, [%rd6+92];
	xor.b32  	%r929, %r929, %r589;
	ld.global.u32 	%r590, [%rd6+96];
	xor.b32  	%r928, %r928, %r590;
$L__BB1_15:
	and.b32  	%r592, %r554, 32;
	setp.eq.s32 	%p9, %r592, 0;
	@%p9 bra 	$L__BB1_17;
	ld.global.u32 	%r593, [%rd6+100];
	xor.b32  	%r932, %r932, %r593;
	ld.global.u32 	%r594, [%rd6+104];
	xor.b32  	%r931, %r931, %r594;
	ld.global.u32 	%r595, [%rd6+108];
	xor.b32  	%r930, %r930, %r595;
	ld.global.u32 	%r596, [%rd6+112];
	xor.b32  	%r929, %r929, %r596;
	ld.global.u32 	%r597, [%rd6+116];
	xor.b32  	%r928, %r928, %r597;
$L__BB1_17:
	and.b32  	%r599, %r554, 64;
	setp.eq.s32 	%p10, %r599, 0;
	@%p10 bra 	$L__BB1_19;
	ld.global.u32 	%r600, [%rd6+120];
	xor.b32  	%r932, %r932, %r600;
	ld.global.u32 	%r601, [%rd6+124];
	xor.b32  	%r931, %r931, %r601;
	ld.global.u32 	%r602, [%rd6+128];
	xor.b32  	%r930, %r930, %r602;
	ld.global.u32 	%r603, [%rd6+132];
	xor.b32  	%r929, %r929, %r603;
	ld.global.u32 	%r604, [%rd6+136];
	xor.b32  	%r928, %r928, %r604;
$L__BB1_19:
	and.b32  	%r606, %r554, 128;
	setp.eq.s32 	%p11, %r606, 0;
	@%p11 bra 	$L__BB1_21;
	ld.global.u32 	%r607, [%rd6+140];
	xor.b32  	%r932, %r932, %r607;
	ld.global.u32 	%r608, [%rd6+144];
	xor.b32  	%r931, %r931, %r608;
	ld.global.u32 	%r609, [%rd6+148];
	xor.b32  	%r930, %r930, %r609;
	ld.global.u32 	%r610, [%rd6+152];
	xor.b32  	%r929, %r929, %r610;
	ld.global.u32 	%r611, [%rd6+156];
	xor.b32  	%r928, %r928, %r611;
$L__BB1_21:
	and.b32  	%r613, %r554, 256;
	setp.eq.s32 	%p12, %r613, 0;
	@%p12 bra 	$L__BB1_23;
	ld.global.u32 	%r614, [%rd6+160];
	xor.b32  	%r932, %r932, %r614;
	ld.global.u32 	%r615, [%rd6+164];
	xor.b32  	%r931, %r931, %r615;
	ld.global.u32 	%r616, [%rd6+168];
	xor.b32  	%r930, %r930, %r616;
	ld.global.u32 	%r617, [%rd6+172];
	xor.b32  	%r929, %r929, %r617;
	ld.global.u32 	%r618, [%rd6+176];
	xor.b32  	%r928, %r928, %r618;
$L__BB1_23:
	and.b32  	%r620, %r554, 512;
	setp.eq.s32 	%p13, %r620, 0;
	@%p13 bra 	$L__BB1_25;
	ld.global.u32 	%r621, [%rd6+180];
	xor.b32  	%r932, %r932, %r621;
	ld.global.u32 	%r622, [%rd6+184];
	xor.b32  	%r931, %r931, %r622;
	ld.global.u32 	%r623, [%rd6+188];
	xor.b32  	%r930, %r930, %r623;
	ld.global.u32 	%r624, [%rd6+192];
	xor.b32  	%r929, %r929, %r624;
	ld.global.u32 	%r625, [%rd6+196];
	xor.b32  	%r928, %r928, %r625;
$L__BB1_25:
	and.b32  	%r627, %r554, 1024;
	setp.eq.s32 	%p14, %r627, 0;
	@%p14 bra 	$L__BB1_27;
	ld.global.u32 	%r628, [%rd6+200];
	xor.b32  	%r932, %r932, %r628;
	ld.global.u32 	%r629, [%rd6+204];
	xor.b32  	%r931, %r931, %r629;
	ld.global.u32 	%r630, [%rd6+208];
	xor.b32  	%r930, %r930, %r630;
	ld.global.u32 	%r631, [%rd6+212];
	xor.b32  	%r929, %r929, %r631;
	ld.global.u32 	%r632, [%rd6+216];
	xor.b32  	%r928, %r928, %r632;
$L__BB1_27:
	and.b32  	%r634, %r554, 2048;
	setp.eq.s32 	%p15, %r634, 0;
	@%p15 bra 	$L__BB1_29;
	ld.global.u32 	%r635, [%rd6+220];
	xor.b32  	%r932, %r932, %r635;
	ld.global.u32 	%r636, [%rd6+224];
	xor.b32  	%r931, %r931, %r636;
	ld.global.u32 	%r637, [%rd6+228];
	xor.b32  	%r930, %r930, %r637;
	ld.global.u32 	%r638, [%rd6+232];
	xor.b32  	%r929, %r929, %r638;
	ld.global.u32 	%r639, [%rd6+236];
	xor.b32  	%r928, %r928, %r639;
$L__BB1_29:
	and.b32  	%r641, %r554, 4096;
	setp.eq.s32 	%p16, %r641, 0;
	@%p16 bra 	$L__BB1_31;
	ld.global.u32 	%r642, [%rd6+240];
	xor.b32  	%r932, %r932, %r642;
	ld.global.u32 	%r643, [%rd6+244];
	xor.b32  	%r931, %r931, %r643;
	ld.global.u32 	%r644, [%rd6+248];
	xor.b32  	%r930, %r930, %r644;
	ld.global.u32 	%r645, [%rd6+252];
	xor.b32  	%r929, %r929, %r645;
	ld.global.u32 	%r646, [%rd6+256];
	xor.b32  	%r928, %r928, %r646;
$L__BB1_31:
	and.b32  	%r648, %r554, 8192;
	setp.eq.s32 	%p17, %r648, 0;
	@%p17 bra 	$L__BB1_33;
	ld.global.u32 	%r649, [%rd6+260];
	xor.b32  	%r932, %r932, %r649;
	ld.global.u32 	%r650, [%rd6+264];
	xor.b32  	%r931, %r931, %r650;
	ld.global.u32 	%r651, [%rd6+268];
	xor.b32  	%r930, %r930, %r651;
	ld.global.u32 	%r652, [%rd6+272];
	xor.b32  	%r929, %r929, %r652;
	ld.global.u32 	%r653, [%rd6+276];
	xor.b32  	%r928, %r928, %r653;
$L__BB1_33:
	and.b32  	%r655, %r554, 16384;
	setp.eq.s32 	%p18, %r655, 0;
	@%p18 bra 	$L__BB1_35;
	ld.global.u32 	%r656, [%rd6+280];
	xor.b32  	%r932, %r932, %r656;
	ld.global.u32 	%r657, [%rd6+284];
	xor.b32  	%r931, %r931, %r657;
	ld.global.u32 	%r658, [%rd6+288];
	xor.b32  	%r930, %r930, %r658;
	ld.global.u32 	%r659, [%rd6+292];
	xor.b32  	%r929, %r929, %r659;
	ld.global.u32 	%r660, [%rd6+296];
	xor.b32  	%r928, %r928, %r660;
$L__BB1_35:
	and.b32  	%r662, %r554, 32768;
	setp.eq.s32 	%p19, %r662, 0;
	@%p19 bra 	$L__BB1_37;
	ld.global.u32 	%r663, [%rd6+300];
	xor.b32  	%r932, %r932, %r663;
	ld.global.u32 	%r664, [%rd6+304];
	xor.b32  	%r931, %r931, %r664;
	ld.global.u32 	%r665, [%rd6+308];
	xor.b32  	%r930, %r930, %r665;
	ld.global.u32 	%r666, [%rd6+312];
	xor.b32  	%r929, %r929, %r666;
	ld.global.u32 	%r667, [%rd6+316];
	xor.b32  	%r928, %r928, %r667;
$L__BB1_37:
	add.s32 	%r927, %r927, 16;
	setp.ne.s32 	%p20, %r927, 32;
	@%p20 bra 	$L__BB1_5;
	mad.lo.s32 	%r668, %r921, -31, %r14;
	add.s32 	%r921, %r668, 1;
	setp.ne.s32 	%p21, %r921, 5;
	@%p21 bra 	$L__BB1_4;
	st.local.u32 	[%rd1+4], %r932;
	st.local.v2.u32 	[%rd1+8], {%r931, %r930};
	st.local.v2.u32 	[%rd1+16], {%r929, %r928};
	setp.eq.s64 	%p22, %rd4, 1;
	@%p22 bra 	$L__BB1_114;
	mov.b32 	%r928, 0;
	mov.u32 	%r1021, %r928;
	mov.u32 	%r1022, %r928;
	mov.u32 	%r1023, %r928;
	mov.u32 	%r932, %r928;
	mov.u32 	%r1013, %r928;
$L__BB1_41:
	mul.wide.u32 	%rd17, %r1013, 4;
	add.s64 	%rd18, %rd1, %rd17;
	ld.local.u32 	%r189, [%rd18+4];
	shl.b32 	%r190, %r1013, 5;
	mov.b32 	%r1019, 0;
$L__BB1_42:
	.pragma "nounroll";
	shr.u32 	%r671, %r189, %r1019;
	and.b32  	%r672, %r671, 1;
	setp.eq.b32 	%p23, %r672, 1;
	not.pred 	%p24, %p23;
	add.s32 	%r673, %r190, %r1019;
	mul.lo.s32 	%r674, %r673, 5;
	mul.wide.u32 	%rd19, %r674, 4;
	add.s64 	%rd7, %rd5, %rd19;
	@%p24 bra 	$L__BB1_44;
	ld.global.u32 	%r675, [%rd7];
	xor.b32  	%r932, %r932, %r675;
	ld.global.u32 	%r676, [%rd7+4];
	xor.b32  	%r1023, %r1023, %r676;
	ld.global.u32 	%r677, [%rd7+8];
	xor.b32  	%r1022, %r1022, %r677;
	ld.global.u32 	%r678, [%rd7+12];
	xor.b32  	%r1021, %r1021, %r678;
	ld.global.u32 	%r679, [%rd7+16];
	xor.b32  	%r928, %r928, %r679;
$L__BB1_44:
	and.b32  	%r681, %r671, 2;
	setp.eq.s32 	%p25, %r681, 0;
	@%p25 bra 	$L__BB1_46;
	ld.global.u32 	%r682, [%rd7+20];
	xor.b32  	%r932, %r932, %r682;
	ld.global.u32 	%r683, [%rd7+24];
	xor.b32  	%r1023, %r1023, %r683;
	ld.global.u32 	%r684, [%rd7+28];
	xor.b32  	%r1022, %r1022, %r684;
	ld.global.u32 	%r685, [%rd7+32];
	xor.b32  	%r1021, %r1021, %r685;
	ld.global.u32 	%r686, [%rd7+36];
	xor.b32  	%r928, %r928, %r686;
$L__BB1_46:
	and.b32  	%r688, %r671, 4;
	setp.eq.s32 	%p26, %r688, 0;
	@%p26 bra 	$L__BB1_48;
	ld.global.u32 	%r689, [%rd7+40];
	xor.b32  	%r932, %r932, %r689;
	ld.global.u32 	%r690, [%rd7+44];
	xor.b32  	%r1023, %r1023, %r690;
	ld.global.u32 	%r691, [%rd7+48];
	xor.b32  	%r1022, %r1022, %r691;
	ld.global.u32 	%r692, [%rd7+52];
	xor.b32  	%r1021, %r1021, %r692;
	ld.global.u32 	%r693, [%rd7+56];
	xor.b32  	%r928, %r928, %r693;
$L__BB1_48:
	and.b32  	%r695, %r671, 8;
	setp.eq.s32 	%p27, %r695, 0;
	@%p27 bra 	$L__BB1_50;
	ld.global.u32 	%r696, [%rd7+60];
	xor.b32  	%r932, %r932, %r696;
	ld.global.u32 	%r697, [%rd7+64];
	xor.b32  	%r1023, %r1023, %r697;
	ld.global.u32 	%r698, [%rd7+68];
	xor.b32  	%r1022, %r1022, %r698;
	ld.global.u32 	%r699, [%rd7+72];
	xor.b32  	%r1021, %r1021, %r699;
	ld.global.u32 	%r700, [%rd7+76];
	xor.b32  	%r928, %r928, %r700;
$L__BB1_50:
	and.b32  	%r702, %r671, 16;
	setp.eq.s32 	%p28, %r702, 0;
	@%p28 bra 	$L__BB1_52;
	ld.global.u32 	%r703, [%rd7+80];
	xor.b32  	%r932, %r932, %r703;
	ld.global.u32 	%r704, [%rd7+84];
	xor.b32  	%r1023, %r1023, %r704;
	ld.global.u32 	%r705, [%rd7+88];
	xor.b32  	%r1022, %r1022, %r705;
	ld.global.u32 	%r706, [%rd7+92];
	xor.b32  	%r1021, %r1021, %r706;
	ld.global.u32 	%r707, [%rd7+96];
	xor.b32  	%r928, %r928, %r707;
$L__BB1_52:
	and.b32  	%r709, %r671, 32;
	setp.eq.s32 	%p29, %r709, 0;
	@%p29 bra 	$L__BB1_54;
	ld.global.u32 	%r710, [%rd7+100];
	xor.b32  	%r932, %r932, %r710;
	ld.global.u32 	%r711, [%rd7+104];
	xor.b32  	%r1023, %r1023, %r711;
	ld.global.u32 	%r712, [%rd7+108];
	xor.b32  	%r1022, %r1022, %r712;
	ld.global.u32 	%r713, [%rd7+112];
	xor.b32  	%r1021, %r1021, %r713;
	ld.global.u32 	%r714, [%rd7+116];
	xor.b32  	%r928, %r928, %r714;
$L__BB1_54:
	and.b32  	%r716, %r671, 64;
	setp.eq.s32 	%p30, %r716, 0;
	@%p30 bra 	$L__BB1_56;
	ld.global.u32 	%r717, [%rd7+120];
	xor.b32  	%r932, %r932, %r717;
	ld.global.u32 	%r718, [%rd7+124];
	xor.b32  	%r1023, %r1023, %r718;
	ld.global.u32 	%r719, [%rd7+128];
	xor.b32  	%r1022, %r1022, %r719;
	ld.global.u32 	%r720, [%rd7+132];
	xor.b32  	%r1021, %r1021, %r720;
	ld.global.u32 	%r721, [%rd7+136];
	xor.b32  	%r928, %r928, %r721;
$L__BB1_56:
	and.b32  	%r723, %r671, 128;
	setp.eq.s32 	%p31, %r723, 0;
	@%p31 bra 	$L__BB1_58;
	ld.global.u32 	%r724, [%rd7+140];
	xor.b32  	%r932, %r932, %r724;
	ld.global.u32 	%r725, [%rd7+144];
	xor.b32  	%r1023, %r1023, %r725;
	ld.global.u32 	%r726, [%rd7+148];
	xor.b32  	%r1022, %r1022, %r726;
	ld.global.u32 	%r727, [%rd7+152];
	xor.b32  	%r1021, %r1021, %r727;
	ld.global.u32 	%r728, [%rd7+156];
	xor.b32  	%r928, %r928, %r728;
$L__BB1_58:
	and.b32  	%r730, %r671, 256;
	setp.eq.s32 	%p32, %r730, 0;
	@%p32 bra 	$L__BB1_60;
	ld.global.u32 	%r731, [%rd7+160];
	xor.b32  	%r932, %r932, %r731;
	ld.global.u32 	%r732, [%rd7+164];
	xor.b32  	%r1023, %r1023, %r732;
	ld.global.u32 	%r733, [%rd7+168];
	xor.b32  	%r1022, %r1022, %r733;
	ld.global.u32 	%r734, [%rd7+172];
	xor.b32  	%r1021, %r1021, %r734;
	ld.global.u32 	%r735, [%rd7+176];
	xor.b32  	%r928, %r928, %r735;
$L__BB1_60:
	and.b32  	%r737, %r671, 512;
	setp.eq.s32 	%p33, %r737, 0;
	@%p33 bra 	$L__BB1_62;
	ld.global.u32 	%r738, [%rd7+180];
	xor.b32  	%r932, %r932, %r738;
	ld.global.u32 	%r739, [%rd7+184];
	xor.b32  	%r1023, %r1023, %r739;
	ld.global.u32 	%r740, [%rd7+188];
	xor.b32  	%r1022, %r1022, %r740;
	ld.global.u32 	%r741, [%rd7+192];
	xor.b32  	%r1021, %r1021, %r741;
	ld.global.u32 	%r742, [%rd7+196];
	xor.b32  	%r928, %r928, %r742;
$L__BB1_62:
	and.b32  	%r744, %r671, 1024;
	setp.eq.s32 	%p34, %r744, 0;
	@%p34 bra 	$L__BB1_64;
	ld.global.u32 	%r745, [%rd7+200];
	xor.b32  	%r932, %r932, %r745;
	ld.global.u32 	%r746, [%rd7+204];
	xor.b32  	%r1023, %r1023, %r746;
	ld.global.u32 	%r747, [%rd7+208];
	xor.b32  	%r1022, %r1022, %r747;
	ld.global.u32 	%r748, [%rd7+212];
	xor.b32  	%r1021, %r1021, %r748;
	ld.global.u32 	%r749, [%rd7+216];
	xor.b32  	%r928, %r928, %r749;
$L__BB1_64:
	and.b32  	%r751, %r671, 2048;
	setp.eq.s32 	%p35, %r751, 0;
	@%p35 bra 	$L__BB1_66;
	ld.global.u32 	%r752, [%rd7+220];
	xor.b32  	%r932, %r932, %r752;
	ld.global.u32 	%r753, [%rd7+224];
	xor.b32  	%r1023, %r1023, %r753;
	ld.global.u32 	%r754, [%rd7+228];
	xor.b32  	%r1022, %r1022, %r754;
	ld.global.u32 	%r755, [%rd7+232];
	xor.b32  	%r1021, %r1021, %r755;
	ld.global.u32 	%r756, [%rd7+236];
	xor.b32  	%r928, %r928, %r756;
$L__BB1_66:
	and.b32  	%r758, %r671, 4096;
	setp.eq.s32 	%p36, %r758, 0;
	@%p36 bra 	$L__BB1_68;
	ld.global.u32 	%r759, [%rd7+240];
	xor.b32  	%r932, %r932, %r759;
	ld.global.u32 	%r760, [%rd7+244];
	xor.b32  	%r1023, %r1023, %r760;
	ld.global.u32 	%r761, [%rd7+248];
	xor.b32  	%r1022, %r1022, %r761;
	ld.global.u32 	%r762, [%rd7+252];
	xor.b32  	%r1021, %r1021, %r762;
	ld.global.u32 	%r763, [%rd7+256];
	xor.b32  	%r928, %r928, %r763;
$L__BB1_68:
	and.b32  	%r765, %r671, 8192;
	setp.eq.s32 	%p37, %r765, 0;
	@%p37 bra 	$L__BB1_70;
	ld.global.u32 	%r766, [%rd7+260];
	xor.b32  	%r932, %r932, %r766;
	ld.global.u32 	%r767, [%rd7+264];
	xor.b32  	%r1023, %r1023, %r767;
	ld.global.u32 	%r768, [%rd7+268];
	xor.b32  	%r1022, %r1022, %r768;
	ld.global.u32 	%r769, [%rd7+272];
	xor.b32  	%r1021, %r1021, %r769;
	ld.global.u32 	%r770, [%rd7+276];
	xor.b32  	%r928, %r928, %r770;
$L__BB1_70:
	and.b32  	%r772, %r671, 16384;
	setp.eq.s32 	%p38, %r772, 0;
	@%p38 bra 	$L__BB1_72;
	ld.global.u32 	%r773, [%rd7+280];
	xor.b32  	%r932, %r932, %r773;
	ld.global.u32 	%r774, [%rd7+284];
	xor.b32  	%r1023, %r1023, %r774;
	ld.global.u32 	%r775, [%rd7+288];
	xor.b32  	%r1022, %r1022, %r775;
	ld.global.u32 	%r776, [%rd7+292];
	xor.b32  	%r1021, %r1021, %r776;
	ld.global.u32 	%r777, [%rd7+296];
	xor.b32  	%r928, %r928, %r777;
$L__BB1_72:
	and.b32  	%r779, %r671, 32768;
	setp.eq.s32 	%p39, %r779, 0;
	@%p39 bra 	$L__BB1_74;
	ld.global.u32 	%r780, [%rd7+300];
	xor.b32  	%r932, %r932, %r780;
	ld.global.u32 	%r781, [%rd7+304];
	xor.b32  	%r1023, %r1023, %r781;
	ld.global.u32 	%r782, [%rd7+308];
	xor.b32  	%r1022, %r1022, %r782;
	ld.global.u32 	%r783, [%rd7+312];
	xor.b32  	%r1021, %r1021, %r783;
	ld.global.u32 	%r784, [%rd7+316];
	xor.b32  	%r928, %r928, %r784;
$L__BB1_74:
	add.s32 	%r1019, %r1019, 16;
	setp.ne.s32 	%p40, %r1019, 32;
	@%p40 bra 	$L__BB1_42;
	mad.lo.s32 	%r785, %r1013, -31, %r190;
	add.s32 	%r1013, %r785, 1;
	setp.ne.s32 	%p41, %r1013, 5;
	@%p41 bra 	$L__BB1_41;
	st.local.u32 	[%rd1+4], %r932;
	st.local.v2.u32 	[%rd1+8], {%r1023, %r1022};
	st.local.v2.u32 	[%rd1+16], {%r1021, %r928};
	setp.ne.s64 	%p42, %rd4, 3;
	@%p42 bra 	$L__BB1_114;
	mov.b32 	%r928, 0;
	mov.u32 	%r1113, %r928;
	mov.u32 	%r1114, %r928;
	mov.u32 	%r1115, %r928;
	mov.u32 	%r932, %r928;
	mov.u32 	%r1105, %r928;
$L__BB1_78:
	mul.wide.u32 	%rd20, %r1105, 4;
	add.s64 	%rd21, %rd1, %rd20;
	ld.local.u32 	%r365, [%rd21+4];
	shl.b32 	%r366, %r1105, 5;
	mov.b32 	%r1111, 0;
$L__BB1_79:
	.pragma "nounroll";
	shr.u32 	%r788, %r365, %r1111;
	and.b32  	%r789, %r788, 1;
	setp.eq.b32 	%p43, %r789, 1;
	not.pred 	%p44, %p43;
	add.s32 	%r790, %r366, %r1111;
	mul.lo.s32 	%r791, %r790, 5;
	mul.wide.u32 	%rd22, %r791, 4;
	add.s64 	%rd8, %rd5, %rd22;
	@%p44 bra 	$L__BB1_81;
	ld.global.u32 	%r792, [%rd8];
	xor.b32  	%r932, %r932, %r792;
	ld.global.u32 	%r793, [%rd8+4];
	xor.b32  	%r1115, %r1115, %r793;
	ld.global.u32 	%r794, [%rd8+8];
	xor.b32  	%r1114, %r1114, %r794;
	ld.global.u32 	%r795, [%rd8+12];
	xor.b32  	%r1113, %r1113, %r795;
	ld.global.u32 	%r796, [%rd8+16];
	xor.b32  	%r928, %r928, %r796;
$L__BB1_81:
	and.b32  	%r798, %r788, 2;
	setp.eq.s32 	%p45, %r798, 0;
	@%p45 bra 	$L__BB1_83;
	ld.global.u32 	%r799, [%rd8+20];
	xor.b32  	%r932, %r932, %r799;
	ld.global.u32 	%r800, [%rd8+24];
	xor.b32  	%r1115, %r1115, %r800;
	ld.global.u32 	%r801, [%rd8+28];
	xor.b32  	%r1114, %r1114, %r801;
	ld.global.u32 	%r802, [%rd8+32];
	xor.b32  	%r1113, %r1113, %r802;
	ld.global.u32 	%r803, [%rd8+36];
	xor.b32  	%r928, %r928, %r803;
$L__BB1_83:
	and.b32  	%r805, %r788, 4;
	setp.eq.s32 	%p46, %r805, 0;
	@%p46 bra 	$L__BB1_85;
	ld.global.u32 	%r806, [%rd8+40];
	xor.b32  	%r932, %r932, %r806;
	ld.global.u32 	%r807, [%rd8+44];
	xor.b32  	%r1115, %r1115, %r807;
	ld.global.u32 	%r808, [%rd8+48];
	xor.b32  	%r1114, %r1114, %r808;
	ld.global.u32 	%r809, [%rd8+52];
	xor.b32  	%r1113, %r1113, %r809;
	ld.global.u32 	%r810, [%rd8+56];
	xor.b32  	%r928, %r928, %r810;
$L__BB1_85:
	and.b32  	%r812, %r788, 8;
	setp.eq.s32 	%p47, %r812, 0;
	@%p47 bra 	$L__BB1_87;
	ld.global.u32 	%r813, [%rd8+60];
	xor.b32  	%r932, %r932, %r813;
	ld.global.u32 	%r814, [%rd8+64];
	xor.b32  	%r1115, %r1115, %r814;
	ld.global.u32 	%r815, [%rd8+68];
	xor.b32  	%r1114, %r1114, %r815;
	ld.global.u32 	%r816, [%rd8+72];
	xor.b32  	%r1113, %r1113, %r816;
	ld.global.u32 	%r817, [%rd8+76];
	xor.b32  	%r928, %r928, %r817;
$L__BB1_87:
	and.b32  	%r819, %r788, 16;
	setp.eq.s32 	%p48, %r819, 0;
	@%p48 bra 	$L__BB1_89;
	ld.global.u32 	%r820, [%rd8+80];
	xor.b32  	%r932, %r932, %r820;
	ld.global.u32 	%r821, [%rd8+84];
	xor.b32  	%r1115, %r1115, %r821;
	ld.global.u32 	%r822, [%rd8+88];
	xor.b32  	%r1114, %r1114, %r822;
	ld.global.u32 	%r823, [%rd8+92];
	xor.b32  	%r1113, %r1113, %r823;
	ld.global.u32 	%r824, [%rd8+96];
	xor.b32  	%r928, %r928, %r824;
$L__BB1_89:
	and.b32  	%r826, %r788, 32;
	setp.eq.s32 	%p49, %r826, 0;
	@%p49 bra 	$L__BB1_91;
	ld.global.u32 	%r827, [%rd8+100];
	xor.b32  	%r932, %r932, %r827;
	ld.global.u32 	%r828, [%rd8+104];
	xor.b32  	%r1115, %r1115, %r828;
	ld.global.u32 	%r829, [%rd8+108];
	xor.b32  	%r1114, %r1114, %r829;
	ld.global.u32 	%r830, [%rd8+112];
	xor.b32  	%r1113, %r1113, %r830;
	ld.global.u32 	%r831, [%rd8+116];
	xor.b32  	%r928, %r928, %r831;
$L__BB1_91:
	and.b32  	%r833, %r788, 64;
	setp.eq.s32 	%p50, %r833, 0;
	@%p50 bra 	$L__BB1_93;
	ld.global.u32 	%r834, [%rd8+120];
	xor.b32  	%r932, %r932, %r834;
	ld.global.u32 	%r835, [%rd8+124];
	xor.b32  	%r1115, %r1115, %r835;
	ld.global.u32 	%r836, [%rd8+128];
	xor.b32  	%r1114, %r1114, %r836;
	ld.global.u32 	%r837, [%rd8+132];
	xor.b32  	%r1113, %r1113, %r837;
	ld.global.u32 	%r838, [%rd8+136];
	xor.b32  	%r928, %r928, %r838;
$L__BB1_93:
	and.b32  	%r840, %r788, 128;
	setp.eq.s32 	%p51, %r840, 0;
	@%p51 bra 	$L__BB1_95;
	ld.global.u32 	%r841, [%rd8+140];
	xor.b32  	%r932, %r932, %r841;
	ld.global.u32 	%r842, [%rd8+144];
	xor.b32  	%r1115, %r1115, %r842;
	ld.global.u32 	%r843, [%rd8+148];
	xor.b32  	%r1114, %r1114, %r843;
	ld.global.u32 	%r844, [%rd8+152];
	xor.b32  	%r1113, %r1113, %r844;
	ld.global.u32 	%r845, [%rd8+156];
	xor.b32  	%r928, %r928, %r845;
$L__BB1_95:
	and.b32  	%r847, %r788, 256;
	setp.eq.s32 	%p52, %r847, 0;
	@%p52 bra 	$L__BB1_97;
	ld.global.u32 	%r848, [%rd8+160];
	xor.b32  	%r932, %r932, %r848;
	ld.global.u32 	%r849, [%rd8+164];
	xor.b32  	%r1115, %r1115, %r849;
	ld.global.u32 	%r850, [%rd8+168];
	xor.b32  	%r1114, %r1114, %r850;
	ld.global.u32 	%r851, [%rd8+172];
	xor.b32  	%r1113, %r1113, %r851;
	ld.global.u32 	%r852, [%rd8+176];
	xor.b32  	%r928, %r928, %r852;
$L__BB1_97:
	and.b32  	%r854, %r788, 512;
	setp.eq.s32 	%p53, %r854, 0;
	@%p53 bra 	$L__BB1_99;
	ld.global.u32 	%r855, [%rd8+180];
	xor.b32  	%r932, %r932, %r855;
	ld.global.u32 	%r856, [%rd8+184];
	xor.b32  	%r1115, %r1115, %r856;
	ld.global.u32 	%r857, [%rd8+188];
	xor.b32  	%r1114, %r1114, %r857;
	ld.global.u32 	%r858, [%rd8+192];
	xor.b32  	%r1113, %r1113, %r858;
	ld.global.u32 	%r859, [%rd8+196];
	xor.b32  	%r928, %r928, %r859;
$L__BB1_99:
	and.b32  	%r861, %r788, 1024;
	setp.eq.s32 	%p54, %r861, 0;
	@%p54 bra 	$L__BB1_101;
	ld.global.u32 	%r862, [%rd8+200];
	xor.b32  	%r932, %r932, %r862;
	ld.global.u32 	%r863, [%rd8+204];
	xor.b32  	%r1115, %r1115, %r863;
	ld.global.u32 	%r864, [%rd8+208];
	xor.b32  	%r1114, %r1114, %r864;
	ld.global.u32 	%r865, [%rd8+212];
	xor.b32  	%r1113, %r1113, %r865;
	ld.global.u32 	%r866, [%rd8+216];
	xor.b32  	%r928, %r928, %r866;
$L__BB1_101:
	and.b32  	%r868, %r788, 2048;
	setp.eq.s32 	%p55, %r868, 0;
	@%p55 bra 	$L__BB1_103;
	ld.global.u32 	%r869, [%rd8+220];
	xor.b32  	%r932, %r932, %r869;
	ld.global.u32 	%r870, [%rd8+224];
	xor.b32  	%r1115, %r1115, %r870;
	ld.global.u32 	%r871, [%rd8+228];
	xor.b32  	%r1114, %r1114, %r871;
	ld.global.u32 	%r872, [%rd8+232];
	xor.b32  	%r1113, %r1113, %r872;
	ld.global.u32 	%r873, [%rd8+236];
	xor.b32  	%r928, %r928, %r873;
$L__BB1_103:
	and.b32  	%r875, %r788, 4096;
	setp.eq.s32 	%p56, %r875, 0;
	@%p56 bra 	$L__BB1_105;
	ld.global.u32 	%r876, [%rd8+240];
	xor.b32  	%r932, %r932, %r876;
	ld.global.u32 	%r877, [%rd8+244];
	xor.b32  	%r1115, %r1115, %r877;
	ld.global.u32 	%r878, [%rd8+248];
	xor.b32  	%r1114, %r1114, %r878;
	ld.global.u32 	%r879, [%rd8+252];
	xor.b32  	%r1113, %r1113, %r879;
	ld.global.u32 	%r880, [%rd8+256];
	xor.b32  	%r928, %r928, %r880;
$L__BB1_105:
	and.b32  	%r882, %r788, 8192;
	setp.eq.s32 	%p57, %r882, 0;
	@%p57 bra 	$L__BB1_107;
	ld.global.u32 	%r883, [%rd8+260];
	xor.b32  	%r932, %r932, %r883;
	ld.global.u32 	%r884, [%rd8+264];
	xor.b32  	%r1115, %r1115, %r884;
	ld.global.u32 	%r885, [%rd8+268];
	xor.b32  	%r1114, %r1114, %r885;
	ld.global.u32 	%r886, [%rd8+272];
	xor.b32  	%r1113, %r1113, %r886;
	ld.global.u32 	%r887, [%rd8+276];
	xor.b32  	%r928, %r928, %r887;
$L__BB1_107:
	and.b32  	%r889, %r788, 16384;
	setp.eq.s32 	%p58, %r889, 0;
	@%p58 bra 	$L__BB1_109;
	ld.global.u32 	%r890, [%rd8+280];
	xor.b32  	%r932, %r932, %r890;
	ld.global.u32 	%r891, [%rd8+284];
	xor.b32  	%r1115, %r1115, %r891;
	ld.global.u32 	%r892, [%rd8+288];
	xor.b32  	%r1114, %r1114, %r892;
	ld.global.u32 	%r893, [%rd8+292];
	xor.b32  	%r1113, %r1113, %r893;
	ld.global.u32 	%r894, [%rd8+296];
	xor.b32  	%r928, %r928, %r894;
$L__BB1_109:
	and.b32  	%r896, %r788, 32768;
	setp.eq.s32 	%p59, %r896, 0;
	@%p59 bra 	$L__BB1_111;
	ld.global.u32 	%r897, [%rd8+300];
	xor.b32  	%r932, %r932, %r897;
	ld.global.u32 	%r898, [%rd8+304];
	xor.b32  	%r1115, %r1115, %r898;
	ld.global.u32 	%r899, [%rd8+308];
	xor.b32  	%r1114, %r1114, %r899;
	ld.global.u32 	%r900, [%rd8+312];
	xor.b32  	%r1113, %r1113, %r900;
	ld.global.u32 	%r901, [%rd8+316];
	xor.b32  	%r928, %r928, %r901;
$L__BB1_111:
	add.s32 	%r1111, %r1111, 16;
	setp.ne.s32 	%p60, %r1111, 32;
	@%p60 bra 	$L__BB1_79;
	mad.lo.s32 	%r902, %r1105, -31, %r366;
	add.s32 	%r1105, %r902, 1;
	setp.ne.s32 	%p61, %r1105, 5;
	@%p61 bra 	$L__BB1_78;
	st.local.u32 	[%rd1+4], %r932;
	st.local.v2.u32 	[%rd1+8], {%r1115, %r1114};
	st.local.v2.u32 	[%rd1+16], {%r1113, %r928};
$L__BB1_114:
	shr.u64 	%rd26, %rd3, 2;
	add.s32 	%r915, %r915, 1;
	setp.gt.u64 	%p62, %rd3, 3;
	@%p62 bra 	$L__BB1_2;
$L__BB1_115:
	cvt.u32.u64 	%r903, %rd2;
	setp.ge.s32 	%p63, %r903, %r540;
	@%p63 bra 	$L__BB1_117;
	shr.u32 	%r904, %r932, 2;
	xor.b32  	%r905, %r904, %r932;
	shl.b32 	%r906, %r928, 4;
	shl.b32 	%r907, %r905, 1;
	xor.b32  	%r908, %r907, %r906;
	xor.b32  	%r909, %r908, %r905;
	xor.b32  	%r910, %r909, %r928;
	add.s32 	%r911, %r1, %r910;
	add.s32 	%r912, %r911, -637770787;
	cvt.rn.f32.u32 	%f2, %r912;
	mul.f32 	%f1, %f2, 0f30000000;
	// begin inline asm
	{  cvt.rn.f16.f32 %rs1, %f1;}

	// end inline asm
	cvta.to.global.u64 	%rd23, %rd10;
	shl.b64 	%rd24, %rd2, 1;
	add.s64 	%rd25, %rd23, %rd24;
	st.global.u16 	[%rd25], %rs1;
$L__BB1_117:
	ret;

}
	// .globl	_Z51igemm_output_fp_no_quantize_blockperrow_cuda_kernelIaiEvPT_S1_P6__halfS3_Pfiii
.visible .entry _Z51igemm_output_fp_no_quantize_blockperrow_cuda_kernelIaiEvPT_S1_P6__halfS3_Pfiii(
	.param .u64 .ptr .align 1 _Z51igemm_output_fp_no_quantize_blockperrow_cuda_kernelIaiEvPT_S1_P6__halfS3_Pfiii_param_0,
	.param .u64 .ptr .align 1 _Z51igemm_output_fp_no_quantize_blockperrow_cuda_kernelIaiEvPT_S1_P6__halfS3_Pfiii_param_1,
	.param .u64 .ptr .align 1 _Z51igemm_output_fp_no_quantize_blockperrow_cuda_kernelIaiEvPT_S1_P6__halfS3_Pfiii_param_2,
	.param .u64 .ptr .align 1 _Z51igemm_output_fp_no_quantize_blockperrow_cuda_kernelIaiEvPT_S1_P6__halfS3_Pfiii_param_3,
	.param .u64 .ptr .align 1 _Z51igemm_output_fp_no_quantize_blockperrow_cuda_kernelIaiEvPT_S1_P6__halfS3_Pfiii_param_4,
	.param .u32 _Z51igemm_output_fp_no_quantize_blockperrow_cuda_kernelIaiEvPT_S1_P6__halfS3_Pfiii_param_5,
	.param .u32 _Z51igemm_output_fp_no_quantize_blockperrow_cuda_kernelIaiEvPT_S1_P6__halfS3_Pfiii_param_6,
	.param .u32 _Z51igemm_output_fp_no_quantize_blockperrow_cuda_kernelIaiEvPT_S1_P6__halfS3_Pfiii_param_7
)
{
	.reg .pred 	%p<3>;
	.reg .b16 	%rs<515>;
	.reg .b32 	%r<471>;
	.reg .b32 	%f<899>;
	.reg .b64 	%rd<52>;
	// demoted variable
	.shared .align 1 .b8 _ZZ51igemm_output_fp_no_quantize_blockperrow_cuda_kernelIaiEvPT_S1_P6__halfS3_PfiiiE3s_a[6144];
	// demoted variable
	.shared .align 1 .b8 _ZZ51igemm_output_fp_no_quantize_blockperrow_cuda_kernelIaiEvPT_S1_P6__halfS3_PfiiiE3s_b[4608];
	// demoted variable
	.shared .align 2 .b8 _ZZ51igemm_output_fp_no_quantize_blockperrow_cuda_kernelIaiEvPT_S1_P6__halfS3_PfiiiE7s_scale[34816];
	// demoted variable
	.shared .align 2 .b8 _ZZ51igemm_output_fp_no_quantize_blockperrow_cuda_kernelIaiEvPT_S1_P6__halfS3_PfiiiE4s_qa[256];
	// demoted variable
	.shared .align 2 .b8 _ZZ51igemm_output_fp_no_quantize_blockperrow_cuda_kernelIaiEvPT_S1_P6__halfS3_PfiiiE4s_qb[256];
	ld.param.u64 	%rd12, [_Z51igemm_output_fp_no_quantize_blockperrow_cuda_kernelIaiEvPT_S1_P6__halfS3_Pfiii_param_0];
	ld.param.u64 	%rd9, [_Z51igemm_output_fp_no_quantize_blockperrow_cuda_kernelIaiEvPT_S1_P6__halfS3_Pfiii_param_2];
	ld.param.u32 	%r26, [_Z51igemm_output_fp_no_quantize_blockperrow_cuda_kernelIaiEvPT_S1_P6__halfS3_Pfiii_param_6];
	ld.param.u32 	%r27, [_Z51igemm_output_fp_no_quantize_blockperrow_cuda_kernelIaiEvPT_S1_P6__halfS3_Pfiii_param_7];
	cvta.to.global.u64 	%rd1, %rd12;
	mov.u32 	%r28, %ctaid.x;
	mov.u32 	%r29, %ctaid.y;
	mov.u32 	%r1, %tid.x;
	shr.u32 	%r30, %r1, 5;
	shl.b32 	%r2, %r29, 7;
	shl.b32 	%r3, %r28, 7;
	and.b32  	%r4, %r30, 1;
	and.b32  	%r5, %r1, 960;
	setp.lt.s32 	%p1, %r27, 32;
	mov.f32 	%f771, 0f00000000;
	mov.f32 	%f772, %f771;
	mov.f32 	%f773, %f771;
	mov.f32 	%f774, %f771;
	mov.f32 	%f775, %f771;
	mov.f32 	%f776, %f771;
	mov.f32 	%f777, %f771;
	mov.f32 	%f778, %f771;
	mov.f32 	%f779, %f771;
	mov.f32 	%f780, %f771;
	mov.f32 	%f781, %f771;
	mov.f32 	%f782, %f771;
	mov.f32 	%f783, %f771;
	mov.f32 	%f784, %f771;
	mov.f32 	%f785, %f771;
	mov.f32 	%f786, %f771;
	mov.f32 	%f787, %f771;
	mov.f32 	%f788, %f771;
	mov.f32 	%f789, %f771;
	mov.f32 	%f790, %f771;
	mov.f32 	%f791, %f771;
	mov.f32 	%f792, %f771;
	mov.f32 	%f793, %f771;
	mov.f32 	%f794, %f771;
	mov.f32 	%f795, %f771;
	mov.f32 	%f796, %f771;
	mov.f32 	%f797, %f771;
	mov.f32 	%f798, %f771;
	mov.f32 	%f799, %f771;
	mov.f32 	%f800, %f771;
	mov.f32 	%f801, %f771;
	mov.f32 	%f802, %f771;
	mov.f32 	%f803, %f771;
	mov.f32 	%f804, %f771;
	mov.f32 	%f805, %f771;
	mov.f32 	%f806, %f771;
	mov.f32 	%f807, %f771;
	mov.f32 	%f808, %f771;
	mov.f32 	%f809, %f771;
	mov.f32 	%f810, %f771;
	mov.f32 	%f811, %f771;
	mov.f32 	%f812, %f771;
	mov.f32 	%f813, %f771;
	mov.f32 	%f814, %f771;
	mov.f32 	%f815, %f771;
	mov.f32 	%f816, %f771;
	mov.f32 	%f817, %f771;
	mov.f32 	%f818, %f771;
	mov.f32 	%f819, %f771;
	mov.f32 	%f820, %f771;
	mov.f32 	%f821, %f771;
	mov.f32 	%f822, %f771;
	mov.f32 	%f823, %f771;
	mov.f32 	%f824, %f771;
	mov.f32 	%f825, %f771;
	mov.f32 	%f826, %f771;
	mov.f32 	%f827, %f771;
	mov.f32 	%f828, %f771;
	mov.f32 	%f829, %f771;
	mov.f32 	%f830, %f771;
	mov.f32 	%f831, %f771;
	mov.f32 	%f832, %f771;
	mov.f32 	%f833, %f771;
	mov.f32 	%f834, %f771;
	mov.f32 	%f835, %f771;
	mov.f32 	%f836, %f771;
	mov.f32 	%f837, %f771;
	mov.f32 	%f838, %f771;
	mov.f32 	%f839, %f771;
	mov.f32 	%f840, %f771;
	mov.f32 	%f841, %f771;
	mov.f32 	%f842, %f771;
	mov.f32 	%f843, %f771;
	mov.f32 	%f844, %f771;
	mov.f32 	%f845, %f771;
	mov.f32 	%f846, %f771;
	mov.f32 	%f847, %f771;
	mov.f32 	%f848, %f771;
	mov.f32 	%f849, %f771;
	mov.f32 	%f850, %f771;
	mov.f32 	%f851, %f771;
	mov.f32 	%f852, %f771;
	mov.f32 	%f853, %f771;
	mov.f32 	%f854, %f771;
	mov.f32 	%f855, %f771;
	mov.f32 	%f856, %f771;
	mov.f32 	%f857, %f771;
	mov.f32 	%f858, %f771;
	mov.f32 	%f859, %f771;
	mov.f32 	%f860, %f771;
	mov.f32 	%f861, %f771;
	mov.f32 	%f862, %f771;
	mov.f32 	%f863, %f771;
	mov.f32 	%f864, %f771;
	mov.f32 	%f865, %f771;
	mov.f32 	%f866, %f771;
	mov.f32 	%f867, %f771;
	mov.f32 	%f868, %f771;
	mov.f32 	%f869, %f771;
	mov.f32 	%f870, %f771;
	mov.f32 	%f871, %f771;
	mov.f32 	%f872, %f771;
	mov.f32 	%f873, %f771;
	mov.f32 	%f874, %f771;
	mov.f32 	%f875, %f771;
	mov.f32 	%f876, %f771;
	mov.f32 	%f877, %f771;
	mov.f32 	%f878, %f771;
	mov.f32 	%f879, %f771;
	mov.f32 	%f880, %f771;
	mov.f32 	%f881, %f771;
	mov.f32 	%f882, %f771;
	mov.f32 	%f883, %f771;
	mov.f32 	%f884, %f771;
	mov.f32 	%f885, %f771;
	mov.f32 	%f886, %f771;
	mov.f32 	%f887, %f771;
	mov.f32 	%f888, %f771;
	mov.f32 	%f889, %f771;
	mov.f32 	%f890, %f771;
	mov.f32 	%f891, %f771;
	mov.f32 	%f892, %f771;
	mov.f32 	%f893, %f771;
	mov.f32 	%f894, %f771;
	mov.f32 	%f895, %f771;
	mov.f32 	%f896, %f771;
	mov.f32 	%f897, %f771;
	mov.f32 	%f898, %f771;
	@%p1 bra 	$L__BB2_3;
	shr.s32 	%r31, %r27, 31;
	shr.u32 	%r32, %r31, 27;
	add.s32 	%r33, %r27, %r32;
	shr.s32 	%r34, %r33, 5;
	neg.s32 	%r469, %r34;
	and.b32  	%r35, %r1, 1022;
	shl.b32 	%r36, %r1, 4;
	and.b32  	%r37, %r36, 16;
	shr.u32 	%r38, %r1, 2;
	and.b32  	%r39, %r38, 254;
	and.b32  	%r40, %r36, 112;
	add.s32 	%r41, %r2, %r35;
	mov.u32 	%r42, _ZZ51igemm_output_fp_no_quantize_blockperrow_cuda_kernelIaiEvPT_S1_P6__halfS3_PfiiiE3s_a;
	mad.lo.s32 	%r43, %r35, 48, %r42;
	add.s32 	%r6, %r43, %r37;
	mov.u32 	%r44, _ZZ51igemm_output_fp_no_quantize_blockperrow_cuda_kernelIaiEvPT_S1_P6__halfS3_PfiiiE3s_b;
	mad.lo.s32 	%r45, %r39, 144, %r44;
	add.s32 	%r7, %r45, %r40;
	shl.b32 	%r46, %r1, 1;
	mov.u32 	%r47, _ZZ51igemm_output_fp_no_quantize_blockperrow_cuda_kernelIaiEvPT_S1_P6__halfS3_PfiiiE4s_qa;
	add.s32 	%r8, %r47, %r46;
	mov.u32 	%r48, _ZZ51igemm_output_fp_no_quantize_blockperrow_cuda_kernelIaiEvPT_S1_P6__halfS3_PfiiiE4s_qb;
	add.s32 	%r9, %r48, %r46;
	mov.u32 	%r49, _ZZ51igemm_output_fp_no_quantize_blockperrow_cuda_kernelIaiEvPT_S1_P6__halfS3_PfiiiE7s_scale;
	mad.lo.s32 	%r10, %r1, 272, %r49;
	mad.lo.s32 	%r11, %r4, 3072, %r42;
	add.s32 	%r12, %r44, %r5;
	mad.lo.s32 	%r50, %r4, 17408, %r49;
	shl.b32 	%r51, %r5, 1;
	add.s32 	%r13, %r50, %r51;
	add.s32 	%r52, %r2, %r1;
	mul.lo.s32 	%r53, %r34, %r52;
	mul.wide.u32 	%rd13, %r53, 2;
	cvta.to.global.u64 	%rd14, %rd9;
	add.s64 	%rd51, %rd14, %rd13;
	mad.lo.s32 	%r54, %r27, %r41, %r37;
	cvt.u64.u32 	%rd15, %r54;
	add.s64 	%rd50, %rd1, %rd15;
	add.s32 	%r467, %r54, %r27;
	add.s32 	%r470, %r3, %r1;
	add.s32 	%r55, %r40, %r3;
	mad.lo.s32 	%r468, %r26, %r39, %r55;
	mov.f32 	%f771, 0f00000000;
	cvt.s64.s32 	%rd24, %r26;
$L__BB2_2:
	ld.param.u64 	%rd48, [_Z51igemm_output_fp_no_quantize_blockperrow_cuda_kernelIaiEvPT_S1_P6__halfS3_Pfiii_param_3];
	ld.param.u64 	%rd47, [_Z51igemm_output_fp_no_quantize_blockperrow_cuda_kernelIaiEvPT_S1_P6__halfS3_Pfiii_param_1];
	mul.wide.s32 	%rd16, %r470, 2;
	cvta.to.global.u64 	%rd17, %rd48;
	add.s64 	%rd18, %rd17, %rd16;
	ld.global.nc.v4.u32 	{%r56, %r57, %r58, %r59}, [%rd50];
	st.shared.v4.u32 	[%r6], {%r56, %r57, %r58, %r59};
	cvt.u64.u32 	%rd19, %r467;
	add.s64 	%rd20, %rd1, %rd19;
	ld.global.nc.v4.u32 	{%r60, %r61, %r62, %r63}, [%rd20];
	st.shared.v4.u32 	[%r6+48], {%r60, %r61, %r62, %r63};
	cvt.s64.s32 	%rd21, %r468;
	cvta.to.global.u64 	%rd22, %rd47;
	add.s64 	%rd23, %rd22, %rd21;
	ld.global.nc.v4.u32 	{%r64, %r65, %r66, %r67}, [%rd23];
	st.shared.v4.u32 	[%r7], {%r64, %r65, %r66, %r67};
	add.s64 	%rd25, %rd23, %rd24;
	ld.global.nc.v4.u32 	{%r68, %r69, %r70, %r71}, [%rd25];
	st.shared.v4.u32 	[%r7+144], {%r68, %r69, %r70, %r71};
	ld.global.nc.u16 	%rs513, [%rd51];
	st.shared.u16 	[%r8], %rs513;
	ld.global.nc.u16 	%rs514, [%rd18];
	st.shared.u16 	[%r9], %rs514;
	add.s32 	%r470, %r470, %r26;
	bar.sync 	0;
	ld.shared.u16 	%rs2, [%r8];
	ld.shared.u16 	%rs3, [_ZZ51igemm_output_fp_no_quantize_blockperrow_cuda_kernelIaiEvPT_S1_P6__halfS3_PfiiiE4s_qb];
	// begin inline asm
	{mul.f16 %rs1,%rs2,%rs3;
}
	// end inline asm
	st.shared.u16 	[%r10], %rs1;
	ld.shared.u16 	%rs6, [_ZZ51igemm_output_fp_no_quantize_blockperrow_cuda_kernelIaiEvPT_S1_P6__halfS3_PfiiiE4s_qb+2];
	// begin inline asm
	{mul.f16 %rs4,%rs2,%rs6;
}
	// end inline asm
	st.shared.u16 	[%r10+2], %rs4;
	ld.shared.u16 	%rs9, [_ZZ51igemm_output_fp_no_quantize_blockperrow_cuda_kernelIaiEvPT_S1_P6__halfS3_PfiiiE4s_qb+4];
	// begin inline asm
	{mul.f16 %rs7,%rs2,%rs9;
}
	// end inline asm
	st.shared.u16 	[%r10+4], %rs7;
	ld.shared.u16 	%rs12, [_ZZ51igemm_output_fp_no_quantize_blockperrow_cuda_kernelIaiEvPT_S1_P6__halfS3_PfiiiE4s_qb+6];
	// begin inline asm
	{mul.f16 %rs10,%rs2,%rs12;
}
	// end inline asm
	st.shared.u16 	[%r10+6], %rs10;
	ld.shared.u16 	%rs15, [_ZZ51igemm_output_fp_no_quantize_blockperrow_cuda_kernelIaiEvPT_S1_P6__halfS3_PfiiiE4s_qb+8];
	// begin inline asm
	{mul.f16 %rs13,%rs2,%rs15;
}
	// end inline asm
	st.shared.u16 	[%r10+8], %rs13;
	ld.shared.u16 	%rs18, [_ZZ51igemm_output_fp_no_quantize_blockperrow_cuda_kernelIaiEvPT_S1_P6__halfS3_PfiiiE4s_qb+10];
	// begin inline asm
	{mul.f16 %rs16,%rs2,%rs18;
}
	// end inline asm
	st.shared.u16 	[%r10+10], %rs16;
	ld.shared.u16 	%rs21, [_ZZ51igemm_output_fp_no_quantize_blockperrow_cuda_kernelIaiEvPT_S1_P6__halfS3_PfiiiE4s_qb+12];
	// begin inline asm
	{mul.f16 %rs19,%rs2,%rs21;
}
	// end inline asm
	st.shared.u16 	[%r10+12], %rs19;
	ld.shared.u16 	%rs24, [_ZZ51igemm_output_fp_no_quantize_blockperrow_cuda_kernelIaiEvPT_S1_P6__halfS3_PfiiiE4s_qb+14];
	// begin inline asm
	{mul.f16 %rs22,%rs2,%rs24;
}
	// end inline asm
	st.shared.u16 	[%r10+14], %rs22;
	ld.shared.u16 	%rs27, [_ZZ51igemm_output_fp_no_quantize_blockperrow_cuda_kernelIaiEvPT_S1_P6__halfS3_PfiiiE4s_qb+16];
	// begin inline asm
	{mul.f16 %rs25,%rs2,%rs27;
}
	// end inline asm
	st.shared.u16 	[%r10+16], %rs25;
	ld.shared.u16 	%rs30, [_ZZ51igemm_output_fp_no_quantize_blockperrow_cuda_kernelIaiEvPT_S1_P6__halfS3_PfiiiE4s_qb+18];
	// begin inline asm
	{mul.f16 %rs28,%rs2,%rs30;
}
	// end inline asm
	st.shared.u16 	[%r10+18], %rs28;
	ld.shared.u16 	%rs33, [_ZZ51igemm_output_fp_no_quantize_blockperrow_cuda_kernelIaiEvPT_S1_P6__halfS3_PfiiiE4s_qb+20];
	// begin inline asm
	{mul.f16 %rs31,%rs2,%rs33;
}
	// end inline asm
	st.shared.u16 	[%r10+20], %rs31;
	ld.shared.u16 	%rs36, [_ZZ51igemm_output_fp_no_quantize_blockperrow_cuda_kernelIaiEvPT_S1_P6__halfS3_PfiiiE4s_qb+22];
	// begin inline asm
	{mul.f16 %rs34,%rs2,%rs36;
}
	// end inline asm
	st.shared.u16 	[%r10+22], %rs34;
	ld.shared.u16 	%rs39, [_ZZ51igemm_output_fp_no_quantize_blockperrow_cuda_kernelIaiEvPT_S1_P6__halfS3_PfiiiE4s_qb+24];
	// begin inline asm
	{mul.f16 %rs37,%rs2,%rs39;
}
	// end inline asm
	st.shared.u16 	[%r10+24], %rs37;
	ld.shared.u16 	%rs42, [_ZZ51igemm_output_fp_no_quantize_blockperrow_cuda_kernelIaiEvPT_S1_P6__halfS3_PfiiiE4s_qb+26];
	// begin inline asm
	{mul.f16 %rs40,%rs2,%rs42;
}
	// end inline asm
	st.shared.u16 	[%r10+26], %rs40;
	ld.shared.u16 	%rs45, [_ZZ51igemm_output_fp_no_quantize_blockperrow_cuda_kernelIaiEvPT_S1_P6__halfS3_PfiiiE4s_qb+28];
	// begin inline asm
	{mul.f16 %rs43,%rs2,%rs45;
}
	// end inline asm
	st.shared.u16 	[%r10+28], %rs43;
	ld.shared.u16 	%rs48, [_ZZ51igemm_output_fp_no_quantize_blockperrow_cuda_kernelIaiEvPT_S1_P6__halfS3_PfiiiE4s_qb+30];
	// begin inline asm
	{mul.f16 %rs46,%rs2,%rs48;
}
	// end inline asm
	st.shared.u16 	[%r10+30], %rs46;
	ld.shared.u16 	%rs51, [_ZZ51igemm_output_fp_no_quantize_blockperrow_cuda_kernelIaiEvPT_S1_P6__halfS3_PfiiiE4s_qb+32];
	// begin inline asm
	{mul.f16 %rs49,%rs2,%rs51;
}
	// end inline asm
	st.shared.u16 	[%r10+32], %rs49;
	ld.shared.u16 	%rs54, [_ZZ51igemm_output_fp_no_quantize_blockperrow_cuda_kernelIaiEvPT_S1_P6__halfS3_PfiiiE4s_qb+34];
	// begin inline asm
	{mul.f16 %rs52,%rs2,%rs54;
}
	// end inline asm
	st.shared.u16 	[%r10+34], %rs52;
	ld.shared.u16 	%rs57, [_ZZ51igemm_output_fp_no_quantize_blockperrow_cuda_kernelIaiEvPT_S1_P6__halfS3_PfiiiE4s_qb+36];
	// begin inline asm
	{mul.f16 %rs55,%rs2,%rs57;
}
	// end inline asm
	st.shared.u16 	[%r10+36], %rs55;
	ld.shared.u16 	%rs60, [_ZZ51igemm_output_fp_no_quantize_blockperrow_cuda_kernelIaiEvPT_S1_P6__halfS3_PfiiiE4s_qb+38];
	// begin inline asm
	{mul.f16 %rs58,%rs2,%rs60;
}
	// end inline asm
	st.shared.u16 	[%r10+38], %rs58;
	ld.shared.u16 	%rs63, [_ZZ51igemm_output_fp_no_quantize_blockperrow_cuda_kernelIaiEvPT_S1_P6__halfS3_PfiiiE4s_qb+40];
	// begin inline asm
	{mul.f16 %rs61,%rs2,%rs63;
}
	// end inline asm
	st.shared.u16 	[%r10+40], %rs61;
	ld.shared.u16 	%rs66, [_ZZ51igemm_output_fp_no_quantize_blockperrow_cuda_kernelIaiEvPT_S1_P6__halfS3_PfiiiE4s_qb+42];
	// begin inline asm
	{mul.f16 %rs64,%rs2,%rs66;
}
	// end inline asm
	st.shared.u16 	[%r10+42], %rs64;
	ld.shared.u16 	%rs69, [_ZZ51igemm_output_fp_no_quantize_blockperrow_cuda_kernelIaiEvPT_S1_P6__halfS3_PfiiiE4s_qb+44];
	// begin inline asm
	{mul.f16 %rs67,%rs2,%rs69;
}
	// end inline asm
	st.shared.u16 	[%r10+44], %rs67;
	ld.shared.u16 	%rs72, [_ZZ51igemm_output_fp_no_quantize_blockperrow_cuda_kernelIaiEvPT_S1_P6__halfS3_PfiiiE4s_qb+46];
	// begin inline asm
	{mul.f16 %rs70,%rs2,%rs72;
}
	// end inline asm
	st.shared.u16 	[%r10+46], %rs70;
	ld.shared.u16 	%rs75, [_ZZ51igemm_output_fp_no_quantize_blockperrow_cuda_kernelIaiEvPT_S1_P6__halfS3_PfiiiE4s_qb+48];
	// begin inline asm
	{mul.f16 %rs73,%rs2,%rs75;
}
	// end inline asm
	st.shared.u16 	[%r10+48], %rs73;
	ld.shared.u16 	%rs78, [_ZZ51igemm_output_fp_no_quantize_blockperrow_cuda_kernelIaiEvPT_S1_P6__halfS3_PfiiiE4s_qb+50];
	// begin inline asm
	{mul.f16 %rs76,%rs2,%rs78;
}
	// end inline asm
	st.shared.u16 	[%r10+50], %rs76;
	ld.shared.u16 	%rs81, [_ZZ51igemm_output_fp_no_quantize_blockperrow_cuda_kernelIaiEvPT_S1_P6__halfS3_PfiiiE4s_qb+52];
	// begin inline asm
	{mul.f16 %rs79,%rs2,%rs81;
}
	// end inline asm
	st.shared.u16 	[%r10+52], %rs79;
	ld.shared.u16 	%rs84, [_ZZ51igemm_output_fp_no_quantize_blockperrow_cuda_kernelIaiEvPT_S1_P6__halfS3_PfiiiE4s_qb+54];
	// begin inline asm
	{mul.f16 %rs82,%rs2,%rs84;
}
	// end inline asm
	st.shared.u16 	[%r10+54], %rs82;
	ld.shared.u16 	%rs87, [_ZZ51igemm_output_fp_no_quantize_blockperrow_cuda_kernelIaiEvPT_S1_P6__halfS3_PfiiiE4s_qb+56];
	// begin inline asm
	{mul.f16 %rs85,%rs2,%rs87;
}
	// end inline asm
	st.shared.u16 	[%r10+56], %rs85;
	ld.shared.u16 	%rs90, [_ZZ51igemm_output_fp_no_quantize_blockperrow_cuda_kernelIaiEvPT_S1_P6__halfS3_PfiiiE4s_qb+58];
	// begin inline asm
	{mul.f16 %rs88,%rs2,%rs90;
}
	// end inline asm
	st.shared.u16 	[%r10+58], %rs88;
	ld.shared.u16 	%rs93, [_ZZ51igemm_output_fp_no_quantize_blockperrow_cuda_kernelIaiEvPT_S1_P6__halfS3_PfiiiE4s_qb+60];
	// begin inline asm
	{mul.f16 %rs91,%rs2,%rs93;
}
	// end inline asm
	st.shared.u16 	[%r10+60], %rs91;
	ld.shared.u16 	%rs96, [_ZZ51igemm_output_fp_no_quantize_blockperrow_cuda_kernelIaiEvPT_S1_P6__halfS3_PfiiiE4s_qb+62];
	// begin inline asm
	{mul.f16 %rs94,%rs2,%rs96;
}
	// end inline asm
	st.shared.u16 	[%r10+62], %rs94;
	ld.shared.u16 	%rs99, [_ZZ51igemm_output_fp_no_quantize_blockperrow_cuda_kernelIaiEvPT_S1_P6__halfS3_PfiiiE4s_qb+64];
	// begin inline asm
	{mul.f16 %rs97,%rs2,%rs99;
}
	// end inline asm
	st.shared.u16 	[%r10+64], %rs97;
	ld.shared.u16 	%rs102, [_ZZ51igemm_output_fp_no_quantize_blockperrow_cuda_kernelIaiEvPT_S1_P6__halfS3_PfiiiE4s_qb+66];
	// begin inline asm
	{mul.f16 %rs100,%rs2,%rs102;
}
	// end inline asm
	st.shared.u16 	[%r10+66], %rs100;
	ld.shared.u16 	%rs105, [_ZZ51igemm_output_fp_no_quantize_blockperrow_cuda_kernelIaiEvPT_S1_P6__halfS3_PfiiiE4s_qb+68];
	// begin inline asm
	{mul.f16 %rs103,%rs2,%rs105;
}
	// end inline asm
	st.shared.u16 	[%r10+68], %rs103;
	ld.shared.u16 	%rs108, [_ZZ51igemm_output_fp_no_quantize_blockperrow_cuda_kernelIaiEvPT_S1_P6__halfS3_PfiiiE4s_qb+70];
	// begin inline asm
	{mul.f16 %rs106,%rs2,%rs108;
}
	// end inline asm
	st.shared.u16 	[%r10+70], %rs106;
	ld.shared.u16 	%rs111, [_ZZ51igemm_output_fp_no_quantize_blockperrow_cuda_kernelIaiEvPT_S1_P6__halfS3_PfiiiE4s_qb+72];
	// begin inline asm
	{mul.f16 %rs109,%rs2,%rs111;
}
	// end inline asm
	st.shared.u16 	[%r10+72], %rs109;
	ld.shared.u16 	%rs114, [_ZZ51igemm_output_fp_no_quantize_blockperrow_cuda_kernelIaiEvPT_S1_P6__halfS3_PfiiiE4s_qb+74];
	// begin inline asm
	{mul.f16 %rs112,%rs2,%rs114;
}
	// end inline asm
	st.shared.u16 	[%r10+74], %rs112;
	ld.shared.u16 	%rs117, [_ZZ51igemm_output_fp_no_quantize_blockperrow_cuda_kernelIaiEvPT_S1_P6__halfS3_PfiiiE4s_qb+76];
	// begin inline asm
	{mul.f16 %rs115,%rs2,%rs117;
}
	// end inline asm
	st.shared.u16 	[%r10+76], %rs115;
	ld.shared.u16 	%rs120, [_ZZ51igemm_output_fp_no_quantize_blockperrow_cuda_kernelIaiEvPT_S1_P6__halfS3_PfiiiE4s_qb+78];
	// begin inline asm
	{mul.f16 %rs118,%rs2,%rs120;
}
	// end inline asm
	st.shared.u16 	[%r10+78], %rs118;
	ld.shared.u16 	%rs123, [_ZZ51igemm_output_fp_no_quantize_blockperrow_cuda_kernelIaiEvPT_S1_P6__halfS3_PfiiiE4s_qb+80];
	// begin inline asm
	{mul.f16 %rs121,%rs2,%rs123;
}
	// end inline asm
	st.shared.u16 	[%r10+80], %rs121;
	ld.shared.u16 	%rs126, [_ZZ51igemm_output_fp_no_quantize_blockperrow_cuda_kernelIaiEvPT_S1_P6__halfS3_PfiiiE4s_qb+82];
	// begin inline asm
	{mul.f16 %rs124,%rs2,%rs126;
}
	// end inline asm
	st.shared.u16 	[%r10+82], %rs124;
	ld.shared.u16 	%rs129, [_ZZ51igemm_output_fp_no_quantize_blockperrow_cuda_kernelIaiEvPT_S1_P6__halfS3_PfiiiE4s_qb+84];
	// begin inline asm
	{mul.f16 %rs127,%rs2,%rs129;
}
	// end inline asm
	st.shared.u16 	[%r10+84], %rs127;
	ld.shared.u16 	%rs132, [_ZZ51igemm_output_fp_no_quantize_blockperrow_cuda_kernelIaiEvPT_S1_P6__halfS3_PfiiiE4s_qb+86];
	// begin inline asm
	{mul.f16 %rs130,%rs2,%rs132;
}
	// end inline asm
	st.shared.u16 	[%r10+86], %rs130;
	ld.shared.u16 	%rs135, [_ZZ51igemm_output_fp_no_quantize_blockperrow_cuda_kernelIaiEvPT_S1_P6__halfS3_PfiiiE4s_qb+88];
	// begin inline asm
	{mul.f16 %rs133,%rs2,%rs135;
}
	// end inline asm
	st.shared.u16 	[%r10+88], %rs133;
	ld.shared.u16 	%rs138, [_ZZ51igemm_output_fp_no_quantize_blockperrow_cuda_kernelIaiEvPT_S1_P6__halfS3_PfiiiE4s_qb+90];
	// begin inline asm
	{mul.f16 %rs136,%rs2,%rs138;
}
	// end inline asm
	st.shared.u16 	[%r10+90], %rs136;
	ld.shared.u16 	%rs141, [_ZZ51igemm_output_fp_no_quantize_blockperrow_cuda_kernelIaiEvPT_S1_P6__halfS3_PfiiiE4s_qb+92];
	// begin inline asm
	{mul.f16 %rs139,%rs2,%rs141;
}
	// end inline asm
	st.shared.u16 	[%r10+92], %rs139;
	ld.shared.u16 	%rs144, [_ZZ51igemm_output_fp_no_quantize_blockperrow_cuda_kernelIaiEvPT_S1_P6__halfS3_PfiiiE4s_qb+94];
	// begin inline asm
	{mul.f16 %rs142,%rs2,%rs144;
}
	// end inline asm
	st.shared.u16 	[%r10+94], %rs142;
	ld.shared.u16 	%rs147, [_ZZ51igemm_output_fp_no_quantize_blockperrow_cuda_kernelIaiEvPT_S1_P6__halfS3_PfiiiE4s_qb+96];
	// begin inline asm
	{mul.f16 %rs145,%rs2,%rs147;
}
	// end inline asm
	st.shared.u16 	[%r10+96], %rs145;
	ld.shared.u16 	%rs150, [_ZZ51igemm_output_fp_no_quantize_blockperrow_cuda_kernelIaiEvPT_S1_P6__halfS3_PfiiiE4s_qb+98];
	// begin inline asm
	{mul.f16 %rs148,%rs2,%rs150;
}
	// end inline asm
	st.shared.u16 	[%r10+98], %rs148;
	ld.shared.u16 	%rs153, [_ZZ51igemm_output_fp_no_quantize_blockperrow_cuda_kernelIaiEvPT_S1_P6__halfS3_PfiiiE4s_qb+100];
	// begin inline asm
	{mul.f16 %rs151,%rs2,%rs153;
}
	// end inline asm
	st.shared.u16 	[%r10+100], %rs151;
	ld.shared.u16 	%rs156, [_ZZ51igemm_output_fp_no_quantize_blockperrow_cuda_kernelIaiEvPT_S1_P6__halfS3_PfiiiE4s_qb+102];
	// begin inline asm
	{mul.f16 %rs154,%rs2,%rs156;
}
	// end inline asm
	st.shared.u16 	[%r10+102], %rs154;
	ld.shared.u16 	%rs159, [_ZZ51igemm_output_fp_no_quantize_blockperrow_cuda_kernelIaiEvPT_S1_P6__halfS3_PfiiiE4s_qb+104];
	// begin inline asm
	{mul.f16 %rs157,%rs2,%rs159;
}
	// end inline asm
	st.shared.u16 	[%r10+104], %rs157;
	ld.shared.u16 	%rs162, [_ZZ51igemm_output_fp_no_quantize_blockperrow_cuda_kernelIaiEvPT_S1_P6__halfS3_PfiiiE4s_qb+106];
	// begin inline asm
	{mul.f16 %rs160,%rs2,%rs162;
}
	// end inline asm
	st.shared.u16 	[%r10+106], %rs160;
	ld.shared.u16 	%rs165, [_ZZ51igemm_output_fp_no_quantize_blockperrow_cuda_kernelIaiEvPT_S1_P6__halfS3_PfiiiE4s_qb+108];
	// begin inline asm
	{mul.f16 %rs163,%rs2,%rs165;
}
	// end inline asm
	st.shared.u16 	[%r10+108], %rs163;
	ld.shared.u16 	%rs168, [_ZZ51igemm_output_fp_no_quantize_blockperrow_cuda_kernelIaiEvPT_S1_P6__halfS3_PfiiiE4s_qb+110];
	// begin inline asm
	{mul.f16 %rs166,%rs2,%rs168;
}
	// end inline asm
	st.shared.u16 	[%r10+110], %rs166;
	ld.shared.u16 	%rs171, [_ZZ51igemm_output_fp_no_quantize_blockperrow_cuda_kernelIaiEvPT_S1_P6__halfS3_PfiiiE4s_qb+112];
	// begin inline asm
	{mul.f16 %rs169,%rs2,%rs171;
}
	// end inline asm
	st.shared.u16 	[%r10+112], %rs169;
	ld.shared.u16 	%rs174, [_ZZ51igemm_output_fp_no_quantize_blockperrow_cuda_kernelIaiEvPT_S1_P6__halfS3_PfiiiE4s_qb+114];
	// begin inline asm
	{mul.f16 %rs172,%rs2,%rs174;
}
	// end inline asm
	st.shared.u16 	[%r10+114], %rs172;
	ld.shared.u16 	%rs177, [_ZZ51igemm_output_fp_no_quantize_blockperrow_cuda_kernelIaiEvPT_S1_P6__halfS3_PfiiiE4s_qb+116];
	// begin inline asm
	{mul.f16 %rs175,%rs2,%rs177;
}
	// end inline asm
	st.shared.u16 	[%r10+116], %rs175;
	ld.shared.u16 	%rs180, [_ZZ51igemm_output_fp_no_quantize_blockperrow_cuda_kernelIaiEvPT_S1_P6__halfS3_PfiiiE4s_qb+118];
	// begin inline asm
	{mul.f16 %rs178,%rs2,%rs180;
}
	// end inline asm
	st.shared.u16 	[%r10+118], %rs178;
	ld.shared.u16 	%rs183, [_ZZ51igemm_output_fp_no_quantize_blockperrow_cuda_kernelIaiEvPT_S1_P6__halfS3_PfiiiE4s_qb+120];
	// begin inline asm
	{mul.f16 %rs181,%rs2,%rs183;
}
	// end inline asm
	st.shared.u16 	[%r10+120], %rs181;
	ld.shared.u16 	%rs186, [_ZZ51igemm_output_fp_no_quantize_blockperrow_cuda_kernelIaiEvPT_S1_P6__halfS3_PfiiiE4s_qb+122];
	// begin inline asm
	{mul.f16 %rs184,%rs2,%rs186;
}
	// end inline asm
	st.shared.u16 	[%r10+122], %rs184;
	ld.shared.u16 	%rs189, [_ZZ51igemm_output_fp_no_quantize_blockperrow_cuda_kernelIaiEvPT_S1_P6__halfS3_PfiiiE4s_qb+124];
	// begin inline asm
	{mul.f16 %rs187,%rs2,%rs189;
}
	// end inline asm
	st.shared.u16 	[%r10+124], %rs187;
	ld.shared.u16 	%rs192, [_ZZ51igemm_output_fp_no_quantize_blockperrow_cuda_kernelIaiEvPT_S1_P6__halfS3_PfiiiE4s_qb+126];
	// begin inline asm
	{mul.f16 %rs190,%rs2,%rs192;
}
	// end inline asm
	st.shared.u16 	[%r10+126], %rs190;
	ld.shared.u16 	%rs195, [_ZZ51igemm_output_fp_no_quantize_blockperrow_cuda_kernelIaiEvPT_S1_P6__halfS3_PfiiiE4s_qb+128];
	// begin inline asm
	{mul.f16 %rs193,%rs2,%rs195;
}
	// end inline asm
	st.shared.u16 	[%r10+128], %rs193;
	ld.shared.u16 	%rs198, [_ZZ51igemm_output_fp_no_quantize_blockperrow_cuda_kernelIaiEvPT_S1_P6__halfS3_PfiiiE4s_qb+130];
	// begin inline asm
	{mul.f16 %rs196,%rs2,%rs198;
}
	// end inline asm
	st.shared.u16 	[%r10+130], %rs196;
	ld.shared.u16 	%rs201, [_ZZ51igemm_output_fp_no_quantize_blockperrow_cuda_kernelIaiEvPT_S1_P6__halfS3_PfiiiE4s_qb+132];
	// begin inline asm
	{mul.f16 %rs199,%rs2,%rs201;
}
	// end inline asm
	st.shared.u16 	[%r10+132], %rs199;
	ld.shared.u16 	%rs204, [_ZZ51igemm_output_fp_no_quantize_blockperrow_cuda_kernelIaiEvPT_S1_P6__halfS3_PfiiiE4s_qb+134];
	// begin inline asm
	{mul.f16 %rs202,%rs2,%rs204;
}
	// end inline asm
	st.shared.u16 	[%r10+134], %rs202;
	ld.shared.u16 	%rs207, [_ZZ51igemm_output_fp_no_quantize_blockperrow_cuda_kernelIaiEvPT_S1_P6__halfS3_PfiiiE4s_qb+136];
	// begin inline asm
	{mul.f16 %rs205,%rs2,%rs207;
}
	// end inline asm
	st.shared.u16 	[%r10+136], %rs205;
	ld.shared.u16 	%rs210, [_ZZ51igemm_output_fp_no_quantize_blockperrow_cuda_kernelIaiEvPT_S1_P6__halfS3_PfiiiE4s_qb+138];
	// begin inline asm
	{mul.f16 %rs208,%rs2,%rs210;
}
	// end inline asm
	st.shared.u16 	[%r10+138], %rs208;
	ld.shared.u16 	%rs213, [_ZZ51igemm_output_fp_no_quantize_blockperrow_cuda_kernelIaiEvPT_S1_P6__halfS3_PfiiiE4s_qb+140];
	// begin inline asm
	{mul.f16 %rs211,%rs2,%rs213;
}
	// end inline asm
	st.shared.u16 	[%r10+140], %rs211;
	ld.shared.u16 	%rs216, [_ZZ51igemm_output_fp_no_quantize_blockperrow_cuda_kernelIaiEvPT_S1_P6__halfS3_PfiiiE4s_qb+142];
	// begin inline asm
	{mul.f16 %rs214,%rs2,%rs216;
}
	// end inline asm
	st.shared.u16 	[%r10+142], %rs214;
	ld.shared.u16 	%rs219, [_ZZ51igemm_output_fp_no_quantize_blockperrow_cuda_kernelIaiEvPT_S1_P6__halfS3_PfiiiE4s_qb+144];
	// begin inline asm
	{mul.f16 %rs217,%rs2,%rs219;
}
	// end inline asm
	st.shared.u16 	[%r10+144], %rs217;
	ld.shared.u16 	%rs222, [_ZZ51igemm_output_fp_no_quantize_blockperrow_cuda_kernelIaiEvPT_S1_P6__halfS3_PfiiiE4s_qb+146];
	// begin inline asm
	{mul.f16 %rs220,%rs2,%rs222;
}
	// end inline asm
	st.shared.u16 	[%r10+146], %rs220;
	ld.shared.u16 	%rs225, [_ZZ51igemm_output_fp_no_quantize_blockperrow_cuda_kernelIaiEvPT_S1_P6__halfS3_PfiiiE4s_qb+148];
	// begin inline asm
	{mul.f16 %rs223,%rs2,%rs225;
}
	// end inline asm
	st.shared.u16 	[%r10+148], %rs223;
	ld.shared.u16 	%rs228, [_ZZ51igemm_output_fp_no_quantize_blockperrow_cuda_kernelIaiEvPT_S1_P6__halfS3_PfiiiE4s_qb+150];
	// begin inline asm
	{mul.f16 %rs226,%rs2,%rs228;
}
	// end inline asm
	st.shared.u16 	[%r10+150], %rs226;
	ld.shared.u16 	%rs231, [_ZZ51igemm_output_fp_no_quantize_blockperrow_cuda_kernelIaiEvPT_S1_P6__halfS3_PfiiiE4s_qb+152];
	// begin inline asm
	{mul.f16 %rs229,%rs2,%rs231;
}
	// end inline asm
	st.shared.u16 	[%r10+152], %rs229;
	ld.shared.u16 	%rs234, [_ZZ51igemm_output_fp_no_quantize_blockperrow_cuda_kernelIaiEvPT_S1_P6__halfS3_PfiiiE4s_qb+154];
	// begin inline asm
	{mul.f16 %rs232,%rs2,%rs234;
}
	// end inline asm
	st.shared.u16 	[%r10+154], %rs232;
	ld.shared.u16 	%rs237, [_ZZ51igemm_output_fp_no_quantize_blockperrow_cuda_kernelIaiEvPT_S1_P6__halfS3_PfiiiE4s_qb+156];
	// begin inline asm
	{mul.f16 %rs235,%rs2,%rs237;
}
	// end inline asm
	st.shared.u16 	[%r10+156], %rs235;
	ld.shared.u16 	%rs240, [_ZZ51igemm_output_fp_no_quantize_blockperrow_cuda_kernelIaiEvPT_S1_P6__halfS3_PfiiiE4s_qb+158];
	// begin inline asm
	{mul.f16 %rs238,%rs2,%rs240;
}
	// end inline asm
	st.shared.u16 	[%r10+158], %rs238;
	ld.shared.u16 	%rs243, [_ZZ51igemm_output_fp_no_quantize_blockperrow_cuda_kernelIaiEvPT_S1_P6__halfS3_PfiiiE4s_qb+160];
	// begin inline asm
	{mul.f16 %rs241,%rs2,%rs243;
}
	// end inline asm
	st.shared.u16 	[%r10+160], %rs241;
	ld.shared.u16 	%rs246, [_ZZ51igemm_output_fp_no_quantize_blockperrow_cuda_kernelIaiEvPT_S1_P6__halfS3_PfiiiE4s_qb+162];
	// begin inline asm
	{mul.f16 %rs244,%rs2,%rs246;
}
	// end inline asm
	st.shared.u16 	[%r10+162], %rs244;
	ld.shared.u16 	%rs249, [_ZZ51igemm_output_fp_no_quantize_blockperrow_cuda_kernelIaiEvPT_S1_P6__halfS3_PfiiiE4s_qb+164];
	// begin inline asm
	{mul.f16 %rs247,%rs2,%rs249;
}
	// end inline asm
	st.shared.u16 	[%r10+164], %rs247;
	ld.shared.u16 	%rs252, [_ZZ51igemm_output_fp_no_quantize_blockperrow_cuda_kernelIaiEvPT_S1_P6__halfS3_PfiiiE4s_qb+166];
	// begin inline asm
	{mul.f16 %rs250,%rs2,%rs252;
}
	// end inline asm
	st.shared.u16 	[%r10+166], %rs250;
	ld.shared.u16 	%rs255, [_ZZ51igemm_output_fp_no_quantize_blockperrow_cuda_kernelIaiEvPT_S1_P6__halfS3_PfiiiE4s_qb+168];
	// begin inline asm
	{mul.f16 %rs253,%rs2,%rs255;
}
	// end inline asm
	st.shared.u16 	[%r10+168], %rs253;
	ld.shared.u16 	%rs258, [_ZZ51igemm_output_fp_no_quantize_blockperrow_cuda_kernelIaiEvPT_S1_P6__halfS3_PfiiiE4s_qb+170];
	// begin inline asm
	{mul.f16 %rs256,%rs2,%rs258;
}
	// end inline asm
	st.shared.u16 	[%r10+170], %rs256;
	ld.shared.u16 	%rs261, [_ZZ51igemm_output_fp_no_quantize_blockperrow_cuda_kernelIaiEvPT_S1_P6__halfS3_PfiiiE4s_qb+172];
	// begin inline asm
	{mul.f16 %rs259,%rs2,%rs261;
}
	// end inline asm
	st.shared.u16 	[%r10+172], %rs259;
	ld.shared.u16 	%rs264, [_ZZ51igemm_output_fp_no_quantize_blockperrow_cuda_kernelIaiEvPT_S1_P6__halfS3_PfiiiE4s_qb+174];
	// begin inline asm
	{mul.f16 %rs262,%rs2,%rs264;
}
	// end inline asm
	st.shared.u16 	[%r10+174], %rs262;
	ld.shared.u16 	%rs267, [_ZZ51igemm_output_fp_no_quantize_blockperrow_cuda_kernelIaiEvPT_S1_P6__halfS3_PfiiiE4s_qb+176];
	// begin inline asm
	{mul.f16 %rs265,%rs2,%rs267;
}
	// end inline asm
	st.shared.u16 	[%r10+176], %rs265;
	ld.shared.u16 	%rs270, [_ZZ51igemm_output_fp_no_quantize_blockperrow_cuda_kernelIaiEvPT_S1_P6__halfS3_PfiiiE4s_qb+178];
	// begin inline asm
	{mul.f16 %rs268,%rs2,%rs270;
}
	// end inline asm
	st.shared.u16 	[%r10+178], %rs268;
	ld.shared.u16 	%rs273, [_ZZ51igemm_output_fp_no_quantize_blockperrow_cuda_kernelIaiEvPT_S1_P6__halfS3_PfiiiE4s_qb+180];
	// begin inline asm
	{mul.f16 %rs271,%rs2,%rs273;
}
	// end inline asm
	st.shared.u16 	[%r10+180], %rs271;
	ld.shared.u16 	%rs276, [_ZZ51igemm_output_fp_no_quantize_blockperrow_cuda_kernelIaiEvPT_S1_P6__halfS3_PfiiiE4s_qb+182];
	// begin inline asm
	{mul.f16 %rs274,%rs2,%rs276;
}
	// end inline asm
	st.shared.u16 	[%r10+182], %rs274;
	ld.shared.u16 	%rs279, [_ZZ51igemm_output_fp_no_quantize_blockperrow_cuda_kernelIaiEvPT_S1_P6__halfS3_PfiiiE4s_qb+184];
	// begin inline asm
	{mul.f16 %rs277,%rs2,%rs279;
}
	// end inline asm
	st.shared.u16 	[%r10+184], %rs277;
	ld.shared.u16 	%rs282, [_ZZ51igemm_output_fp_no_quantize_blockperrow_cuda_kernelIaiEvPT_S1_P6__halfS3_PfiiiE4s_qb+186];
	// begin inline asm
	{mul.f16 %rs280,%rs2,%rs282;
}
	// end inline asm
	st.shared.u16 	[%r10+186], %rs280;
	ld.shared.u16 	%rs285, [_ZZ51igemm_output_fp_no_quantize_blockperrow_cuda_kernelIaiEvPT_S1_P6__halfS3_PfiiiE4s_qb+188];
	// begin inline asm
	{mul.f16 %rs283,%rs2,%rs285;
}
	// end inline asm
	st.shared.u16 	[%r10+188], %rs283;
	ld.shared.u16 	%rs288, [_ZZ51igemm_output_fp_no_quantize_blockperrow_cuda_kernelIaiEvPT_S1_P6__halfS3_PfiiiE4s_qb+190];
	// begin inline asm
	{mul.f16 %rs286,%rs2,%rs288;
}
	// end inline asm
	st.shared.u16 	[%r10+190], %rs286;
	ld.shared.u16 	%rs291, [_ZZ51igemm_output_fp_no_quantize_blockperrow_cuda_kernelIaiEvPT_S1_P6__halfS3_PfiiiE4s_qb+192];
	// begin inline asm
	{mul.f16 %rs289,%rs2,%rs291;
}
	// end inline asm
	st.shared.u16 	[%r10+192], %rs289;
	ld.shared.u16 	%rs294, [_ZZ51igemm_output_fp_no_quantize_blockperrow_cuda_kernelIaiEvPT_S1_P6__halfS3_PfiiiE4s_qb+194];
	// begin inline asm
	{mul.f16 %rs292,%rs2,%rs294;
}
	// end inline asm
	st.shared.u16 	[%r10+194], %rs292;
	ld.shared.u16 	%rs297, [_ZZ51igemm_output_fp_no_quantize_blockperrow_cuda_kernelIaiEvPT_S1_P6__halfS3_PfiiiE4s_qb+196];
	// begin inline asm
	{mul.f16 %rs295,%rs2,%rs297;
}
	// end inline asm
	st.shared.u16 	[%r10+196], %rs295;
	ld.shared.u16 	%rs300, [_ZZ51igemm_output_fp_no_quantize_blockperrow_cuda_kernelIaiEvPT_S1_P6__halfS3_PfiiiE4s_qb+198];
	// begin inline asm
	{mul.f16 %rs298,%rs2,%rs300;
}
	// end inline asm
	st.shared.u16 	[%r10+198], %rs298;
	ld.shared.u16 	%rs303, [_ZZ51igemm_output_fp_no_quantize_blockperrow_cuda_kernelIaiEvPT_S1_P6__halfS3_PfiiiE4s_qb+200];
	// begin inline asm
	{mul.f16 %rs301,%rs2,%rs303;
}
	// end inline asm
	st.shared.u16 	[%r10+200], %rs301;
	ld.shared.u16 	%rs306, [_ZZ51igemm_output_fp_no_quantize_blockperrow_cuda_kernelIaiEvPT_S1_P6__halfS3_PfiiiE4s_qb+202];
	// begin inline asm
	{mul.f16 %rs304,%rs2,%rs306;
}
	// end inline asm
	st.shared.u16 	[%r10+202], %rs304;
	ld.shared.u16 	%rs309, [_ZZ51igemm_output_fp_no_quantize_blockperrow_cuda_kernelIaiEvPT_S1_P6__halfS3_PfiiiE4s_qb+204];
	// begin inline asm
	{mul.f16 %rs307,%rs2,%rs309;
}
	// end inline asm
	st.shared.u16 	[%r10+204], %rs307;
	ld.shared.u16 	%rs312, [_ZZ51igemm_output_fp_no_quantize_blockperrow_cuda_kernelIaiEvPT_S1_P6__halfS3_PfiiiE4s_qb+206];
	// begin inline asm
	{mul.f16 %rs310,%rs2,%rs312;
}
	// end inline asm
	st.shared.u16 	[%r10+206], %rs310;
	ld.shared.u16 	%rs315, [_ZZ51igemm_output_fp_no_quantize_blockperrow_cuda_kernelIaiEvPT_S1_P6__halfS3_PfiiiE4s_qb+208];
	// begin inline asm
	{mul.f16 %rs313,%rs2,%rs315;
}
	// end inline asm
	st.shared.u16 	[%r10+208], %rs313;
	ld.shared.u16 	%rs318, [_ZZ51igemm_output_fp_no_quantize_blockperrow_cuda_kernelIaiEvPT_S1_P6__halfS3_PfiiiE4s_qb+210];
	// begin inline asm
	{mul.f16 %rs316,%rs2,%rs318;
}
	// end inline asm
	st.shared.u16 	[%r10+210], %rs316;
	ld.shared.u16 	%rs321, [_ZZ51igemm_output_fp_no_quantize_blockperrow_cuda_kernelIaiEvPT_S1_P6__halfS3_PfiiiE4s_qb+212];
	// begin inline asm
	{mul.f16 %rs319,%rs2,%rs321;
}
	// end inline asm
	st.shared.u16 	[%r10+212], %rs319;
	ld.shared.u16 	%rs324, [_ZZ51igemm_output_fp_no_quantize_blockperrow_cuda_kernelIaiEvPT_S1_P6__halfS3_PfiiiE4s_qb+214];
	// begin inline asm
	{mul.f16 %rs322,%rs2,%rs324;
}
	// end inline asm
	st.shared.u16 	[%r10+214], %rs322;
	ld.shared.u16 	%rs327, [_ZZ51igemm_output_fp_no_quantize_blockperrow_cuda_kernelIaiEvPT_S1_P6__halfS3_PfiiiE4s_qb+216];
	// begin inline asm
	{mul.f16 %rs325,%rs2,%rs327;
}
	// end inline asm
	st.shared.u16 	[%r10+216], %rs325;
	ld.shared.u16 	%rs330, [_ZZ51igemm_output_fp_no_quantize_blockperrow_cuda_kernelIaiEvPT_S1_P6__halfS3_PfiiiE4s_qb+218];
	// begin inline asm
	{mul.f16 %rs328,%rs2,%rs330;
}
	// end inline asm
	st.shared.u16 	[%r10+218], %rs328;
	ld.shared.u16 	%rs333, [_ZZ51igemm_output_fp_no_quantize_blockperrow_cuda_kernelIaiEvPT_S1_P6__halfS3_PfiiiE4s_qb+220];
	// begin inline asm
	{mul.f16 %rs331,%rs2,%rs333;
}
	// end inline asm
	st.shared.u16 	[%r10+220], %rs331;
	ld.shared.u16 	%rs336, [_ZZ51igemm_output_fp_no_quantize_blockperrow_cuda_kernelIaiEvPT_S1_P6__halfS3_PfiiiE4s_qb+222];
	// begin inline asm
	{mul.f16 %rs334,%rs2,%rs336;
}
	// end inline asm
	st.shared.u16 	[%r10+222], %rs334;
	ld.shared.u16 	%rs339, [_ZZ51igemm_output_fp_no_quantize_blockperrow_cuda_kernelIaiEvPT_S1_P6__halfS3_PfiiiE4s_qb+224];
	// begin inline asm
	{mul.f16 %rs337,%rs2,%rs339;
}
	// end inline asm
	st.shared.u16 	[%r10+224], %rs337;
	ld.shared.u16 	%rs342, [_ZZ51igemm_output_fp_no_quantize_blockperrow_cuda_kernelIaiEvPT_S1_P6__halfS3_PfiiiE4s_qb+226];
	// begin inline asm
	{mul.f16 %rs340,%rs2,%rs342;
}
	// end inline asm
	st.shared.u16 	[%r10+226], %rs340;
	ld.shared.u16 	%rs345, [_ZZ51igemm_output_fp_no_quantize_blockperrow_cuda_kernelIaiEvPT_S1_P6__halfS3_PfiiiE4s_qb+228];
	// begin inline asm
	{mul.f16 %rs343,%rs2,%rs345;
}
	// end inline asm
	st.shared.u16 	[%r10+228], %rs343;
	ld.shared.u16 	%rs348, [_ZZ51igemm_output_fp_no_quantize_blockperrow_cuda_kernelIaiEvPT_S1_P6__halfS3_PfiiiE4s_qb+230];
	// begin inline asm
	{mul.f16 %rs346,%rs2,%rs348;
}
	// end inline asm
	st.shared.u16 	[%r10+230], %rs346;
	ld.shared.u16 	%rs351, [_ZZ51igemm_output_fp_no_quantize_blockperrow_cuda_kernelIaiEvPT_S1_P6__halfS3_PfiiiE4s_qb+232];
	// begin inline asm
	{mul.f16 %rs349,%rs2,%rs351;
}
	// end inline asm
	st.shared.u16 	[%r10+232], %rs349;
	ld.shared.u16 	%rs354, [_ZZ51igemm_output_fp_no_quantize_blockperrow_cuda_kernelIaiEvPT_S1_P6__halfS3_PfiiiE4s_qb+234];
	// begin inline asm
	{mul.f16 %rs352,%rs2,%rs354;
}
	// end inline asm
	st.shared.u16 	[%r10+234], %rs352;
	ld.shared.u16 	%rs357, [_ZZ51igemm_output_fp_no_quantize_blockperrow_cuda_kernelIaiEvPT_S1_P6__halfS3_PfiiiE4s_qb+236];
	// begin inline asm
	{mul.f16 %rs355,%rs2,%rs357;
}
	// end inline asm
	st.shared.u16 	[%r10+236], %rs355;
	ld.shared.u16 	%rs360, [_ZZ51igemm_output_fp_no_quantize_blockperrow_cuda_kernelIaiEvPT_S1_P6__halfS3_PfiiiE4s_qb+238];
	// begin inline asm
	{mul.f16 %rs358,%rs2,%rs360;
}
	// end inline asm
	st.shared.u16 	[%r10+238], %rs358;
	ld.shared.u16 	%rs363, [_ZZ51igemm_output_fp_no_quantize_blockperrow_cuda_kernelIaiEvPT_S1_P6__halfS3_PfiiiE4s_qb+240];
	// begin inline asm
	{mul.f16 %rs361,%rs2,%rs363;
}
	// end inline asm
	st.shared.u16 	[%r10+240], %rs361;
	ld.shared.u16 	%rs366, [_ZZ51igemm_output_fp_no_quantize_blockperrow_cuda_kernelIaiEvPT_S1_P6__halfS3_PfiiiE4s_qb+242];
	// begin inline asm
	{mul.f16 %rs364,%rs2,%rs366;
}
	// end inline asm
	st.shared.u16 	[%r10+242], %rs364;
	ld.shared.u16 	%rs369, [_ZZ51igemm_output_fp_no_quantize_blockperrow_cuda_kernelIaiEvPT_S1_P6__halfS3_PfiiiE4s_qb+244];
	// begin inline asm
	{mul.f16 %rs367,%rs2,%rs369;
}
	// end inline asm
	st.shared.u16 	[%r10+244], %rs367;
	ld.shared.u16 	%rs372, [_ZZ51igemm_output_fp_no_quantize_blockperrow_cuda_kernelIaiEvPT_S1_P6__halfS3_PfiiiE4s_qb+246];
	// begin inline asm
	{mul.f16 %rs370,%rs2,%rs372;
}
	// end inline asm
	st.shared.u16 	[%r10+246], %rs370;
	ld.shared.u16 	%rs375, [_ZZ51igemm_output_fp_no_quantize_blockperrow_cuda_kernelIaiEvPT_S1_P6__halfS3_PfiiiE4s_qb+248];
	// begin inline asm
	{mul.f16 %rs373,%rs2,%rs375;
}
	// end inline asm
	st.shared.u16 	[%r10+248], %rs373;
	ld.shared.u16 	%rs378, [_ZZ51igemm_output_fp_no_quantize_blockperrow_cuda_kernelIaiEvPT_S1_P6__halfS3_PfiiiE4s_qb+250];
	// begin inline asm
	{mul.f16 %rs376,%rs2,%rs378;
}
	// end inline asm
	st.shared.u16 	[%r10+250], %rs376;
	ld.shared.u16 	%rs381, [_ZZ51igemm_output_fp_no_quantize_blockperrow_cuda_kernelIaiEvPT_S1_P6__halfS3_PfiiiE4s_qb+252];
	// begin inline asm
	{mul.f16 %rs379,%rs2,%rs381;
}
	// end inline asm
	st.shared.u16 	[%r10+252], %rs379;
	ld.shared.u16 	%rs384, [_ZZ51igemm_output_fp_no_quantize_blockperrow_cuda_kernelIaiEvPT_S1_P6__halfS3_PfiiiE4s_qb+254];
	// begin inline asm
	{mul.f16 %rs382,%rs2,%rs384;
}
	// end inline asm
	st.shared.u16 	[%r10+254], %rs382;
	mov.b32 	%r72, 48;
	wmma.load.a.sync.aligned.row.m16n16k16.shared.s8 	{%r73, %r74}, [%r11], %r72;
	add.s32 	%r75, %r11, 768;
	wmma.load.a.sync.aligned.row.m16n16k16.shared.s8 	{%r76, %r77}, [%r75], %r72;
	add.s32 	%r78, %r11, 1536;
	wmma.load.a.sync.aligned.row.m16n16k16.shared.s8 	{%r79, %r80}, [%r78], %r72;
	add.s32 	%r81, %r11, 2304;
	wmma.load.a.sync.aligned.row.m16n16k16.shared.s8 	{%r82, %r83}, [%r81], %r72;
	add.s32 	%r84, %r11, 16;
	wmma.load.a.sync.aligned.row.m16n16k16.shared.s8 	{%r85, %r86}, [%r84], %r72;
	add.s32 	%r87, %r11, 784;
	wmma.load.a.sync.aligned.row.m16n16k16.shared.s8 	{%r88, %r89}, [%r87], %r72;
	add.s32 	%r90, %r11, 1552;
	wmma.load.a.sync.aligned.row.m16n16k16.shared.s8 	{%r91, %r92}, [%r90], %r72;
	add.s32 	%r93, %r11, 2320;
	wmma.load.a.sync.aligned.row.m16n16k16.shared.s8 	{%r94, %r95}, [%r93], %r72;
	mov.b32 	%r96, 144;
	wmma.load.b.sync.aligned.row.m16n16k16.shared.s8 	{%r97, %r98}, [%r12], %r96;
	add.s32 	%r99, %r12, 16;
	wmma.load.b.sync.aligned.row.m16n16k16.shared.s8 	{%r100, %r101}, [%r99], %r96;
	add.s32 	%r102, %r12, 32;
	wmma.load.b.sync.aligned.row.m16n16k16.shared.s8 	{%r103, %r104}, [%r102], %r96;
	add.s32 	%r105, %r12, 48;
	wmma.load.b.sync.aligned.row.m16n16k16.shared.s8 	{%r106, %r107}, [%r105], %r96;
	add.s32 	%r108, %r12, 2304;
	wmma.load.b.sync.aligned.row.m16n16k16.shared.s8 	{%r109, %r110}, [%r108], %r96;
	add.s32 	%r111, %r12, 2320;
	wmma.load.b.sync.aligned.row.m16n16k16.shared.s8 	{%r112, %r113}, [%r111], %r96;
	add.s32 	%r114, %r12, 2336;
	wmma.load.b.sync.aligned.row.m16n16k16.shared.s8 	{%r115, %r116}, [%r114], %r96;
	add.s32 	%r117, %r12, 2352;
	wmma.load.b.sync.aligned.row.m16n16k16.shared.s8 	{%r118, %r119}, [%r117], %r96;
	mov.b32 	%r120, 136;
	wmma.load.c.sync.aligned.row.m16n16k16.shared.f16 	{%r121, %r122, %r123, %r124}, [%r13], %r120;
	add.s32 	%r125, %r13, 4352;
	wmma.load.c.sync.aligned.row.m16n16k16.shared.f16 	{%r126, %r127, %r128, %r129}, [%r125], %r120;
	add.s32 	%r130, %r13, 8704;
	wmma.load.c.sync.aligned.row.m16n16k16.shared.f16 	{%r131, %r132, %r133, %r134}, [%r130], %r120;
	add.s32 	%r135, %r13, 13056;
	wmma.load.c.sync.aligned.row.m16n16k16.shared.f16 	{%r136, %r137, %r138, %r139}, [%r135], %r120;
	add.s32 	%r140, %r13, 32;
	wmma.load.c.sync.aligned.row.m16n16k16.shared.f16 	{%r141, %r142, %r143, %r144}, [%r140], %r120;
	add.s32 	%r145, %r13, 4384;
	wmma.load.c.sync.aligned.row.m16n16k16.shared.f16 	{%r146, %r147, %r148, %r149}, [%r145], %r120;
	add.s32 	%r150, %r13, 8736;
	wmma.load.c.sync.aligned.row.m16n16k16.shared.f16 	{%r151, %r152, %r153, %r154}, [%r150], %r120;
	add.s32 	%r155, %r13, 13088;
	wmma.load.c.sync.aligned.row.m16n16k16.shared.f16 	{%r156, %r157, %r158, %r159}, [%r155], %r120;
	add.s32 	%r160, %r13, 64;
	wmma.load.c.sync.aligned.row.m16n16k16.shared.f16 	{%r161, %r162, %r163, %r164}, [%r160], %r120;
	add.s32 	%r165, %r13, 4416;
	wmma.load.c.sync.aligned.row.m16n16k16.shared.f16 	{%r166, %r167, %r168, %r169}, [%r165], %r120;
	add.s32 	%r170, %r13, 8768;
	wmma.load.c.sync.aligned.row.m16n16k16.shared.f16 	{%r171, %r172, %r173, %r174}, [%r170], %r120;
	add.s32 	%r175, %r13, 13120;
	wmma.load.c.sync.aligned.row.m16n16k16.shared.f16 	{%r176, %r177, %r178, %r179}, [%r175], %r120;
	add.s32 	%r180, %r13, 96;
	wmma.load.c.sync.aligned.row.m16n16k16.shared.f16 	{%r181, %r182, %r183, %r184}, [%r180], %r120;
	add.s32 	%r185, %r13, 4448;
	wmma.load.c.sync.aligned.row.m16n16k16.shared.f16 	{%r186, %r187, %r188, %r189}, [%r185], %r120;
	add.s32 	%r190, %r13, 8800;
	wmma.load.c.sync.aligned.row.m16n16k16.shared.f16 	{%r191, %r192, %r193, %r194}, [%r190], %r120;
	add.s32 	%r195, %r13, 13152;
	wmma.load.c.sync.aligned.row.m16n16k16.shared.f16 	{%r196, %r197, %r198, %r199}, [%r195], %r120;
	bar.sync 	0;
	mov.b32 	%r200, 0;
	wmma.mma.sync.aligned.row.row.m16n16k16.s32.s8.s8.s32 {%r201, %r202, %r203, %r204, %r205, %r206, %r207, %r208}, {%r73, %r74}, {%r97, %r98}, {%r200, %r200, %r200, %r200, %r200, %r200, %r200, %r200};
	wmma.mma.sync.aligned.row.row.m16n16k16.s32.s8.s8.s32 {%r209, %r210, %r211, %r212, %r213, %r214, %r215, %r216}, {%r85, %r86}, {%r109, %r110}, {%r201, %r202, %r203, %r204, %r205, %r206, %r207, %r208};
	cvt.rn.f32.s32 	%f515, %r209;
	mov.b32 	{%rs385, %rs386}, %r121;
	// begin inline asm
	{  cvt.f32.f16 %f387, %rs385;}

	// end inline asm
	fma.rn.f32 	%f771, %f387, %f515, %f771;
	cvt.rn.f32.s32 	%f516, %r210;
	// begin inline asm
	{  cvt.f32.f16 %f388, %rs386;}

	// end inline asm
	fma.rn.f32 	%f772, %f388, %f516, %f772;
	cvt.rn.f32.s32 	%f517, %r211;
	mov.b32 	{%rs387, %rs388}, %r122;
	// begin inline asm
	{  cvt.f32.f16 %f389, %rs387;}

	// end inline asm
	fma.rn.f32 	%f773, %f389, %f517, %f773;
	cvt.rn.f32.s32 	%f518, %r212;
	// begin inline asm
	{  cvt.f32.f16 %f390, %rs388;}

	// end inline asm
	fma.rn.f32 	%f774, %f390, %f518, %f774;
	cvt.rn.f32.s32 	%f519, %r213;
	mov.b32 	{%rs389, %rs390}, %r123;
	// begin inline asm
	{  cvt.f32.f16 %f391, %rs389;}

	// end inline asm
	fma.rn.f32 	%f775, %f391, %f519, %f775;
	cvt.rn.f32.s32 	%f520, %r214;
	// begin inline asm
	{  cvt.f32.f16 %f392, %rs390;}

	// end inline asm
	fma.rn.f32 	%f776, %f392, %f520, %f776;
	cvt.rn.f32.s32 	%f521, %r215;
	mov.b32 	{%rs391, %rs392}, %r124;
	// begin inline asm
	{  cvt.f32.f16 %f393, %rs391;}

	// end inline asm
	fma.rn.f32 	%f777, %f393, %f521, %f777;
	cvt.rn.f32.s32 	%f522, %r216;
	// begin inline asm
	{  cvt.f32.f16 %f394, %rs392;}

	// end inline asm
	fma.rn.f32 	%f778, %f394, %f522, %f778;
	wmma.mma.sync.aligned.row.row.m16n16k16.s32.s8.s8.s32 {%r217, %r218, %r219, %r220, %r221, %r222, %r223, %r224}, {%r73, %r74}, {%r100, %r101}, {%r200, %r200, %r200, %r200, %r200, %r200, %r200, %r200};
	wmma.mma.sync.aligned.row.row.m16n16k16.s32.s8.s8.s32 {%r225, %r226, %r227, %r228, %r229, %r230, %r231, %r232}, {%r85, %r86}, {%r112, %r113}, {%r217, %r218, %r219, %r220, %r221, %r222, %r223, %r224};
	cvt.rn.f32.s32 	%f523, %r225;
	mov.b32 	{%rs393, %rs394}, %r141;
	// begin inline asm
	{  cvt.f32.f16 %f395, %rs393;}

	// end inline asm
	fma.rn.f32 	%f779, %f395, %f523, %f779;
	cvt.rn.f32.s32 	%f524, %r226;
	// begin inline asm
	{  cvt.f32.f16 %f396, %rs394;}

	// end inline asm
	fma.rn.f32 	%f780, %f396, %f524, %f780;
	cvt.rn.f32.s32 	%f525, %r227;
	mov.b32 	{%rs395, %rs396}, %r142;
	// begin inline asm
	{  cvt.f32.f16 %f397, %rs395;}

	// end inline asm
	fma.rn.f32 	%f781, %f397, %f525, %f781;
	cvt.rn.f32.s32 	%f526, %r228;
	// begin inline asm
	{  cvt.f32.f16 %f398, %rs396;}

	// end inline asm
	fma.rn.f32 	%f782, %f398, %f526, %f782;
	cvt.rn.f32.s32 	%f527, %r229;
	mov.b32 	{%rs397, %rs398}, %r143;
	// begin inline asm
	{  cvt.f32.f16 %f399, %rs397;}

	// end inline asm
	fma.rn.f32 	%f783, %f399, %f527, %f783;
	cvt.rn.f32.s32 	%f528, %r230;
	// begin inline asm
	{  cvt.f32.f16 %f400, %rs398;}

	// end inline asm
	fma.rn.f32 	%f784, %f400, %f528, %f784;
	cvt.rn.f32.s32 	%f529, %r231;
	mov.b32 	{%rs399, %rs400}, %r144;
	// begin inline asm
	{  cvt.f32.f16 %f401, %rs399;}

	// end inline asm
	fma.rn.f32 	%f785, %f401, %f529, %f785;
	cvt.rn.f32.s32 	%f530, %r232;
	// begin inline asm
	{  cvt.f32.f16 %f402, %rs400;}

	// end inline asm
	fma.rn.f32 	%f786, %f402, %f530, %f786;
	wmma.mma.sync.aligned.row.row.m16n16k16.s32.s8.s8.s32 {%r233, %r234, %r235, %r236, %r237, %r238, %r239, %r240}, {%r73, %r74}, {%r103, %r104}, {%r200, %r200, %r200, %r200, %r200, %r200, %r200, %r200};
	wmma.mma.sync.aligned.row.row.m16n16k16.s32.s8.s8.s32 {%r241, %r242, %r243, %r244, %r245, %r246, %r247, %r248}, {%r85, %r86}, {%r115, %r116}, {%r233, %r234, %r235, %r236, %r237, %r238, %r239, %r240};
	cvt.rn.f32.s32 	%f531, %r241;
	mov.b32 	{%rs401, %rs402}, %r161;
	// begin inline asm
	{  cvt.f32.f16 %f403, %rs401;}

	// end inline asm
	fma.rn.f32 	%f787, %f403, %f531, %f787;
	cvt.rn.f32.s32 	%f532, %r242;
	// begin inline asm
	{  cvt.f32.f16 %f404, %rs402;}

	// end inline asm
	fma.rn.f32 	%f788, %f404, %f532, %f788;
	cvt.rn.f32.s32 	%f533, %r243;
	mov.b32 	{%rs403, %rs404}, %r162;
	// begin inline asm
	{  cvt.f32.f16 %f405, %rs403;}

	// end inline asm
	fma.rn.f32 	%f789, %f405, %f533, %f789;
	cvt.rn.f32.s32 	%f534, %r244;
	// begin inline asm
	{  cvt.f32.f16 %f406, %rs404;}

	// end inline asm
	fma.rn.f32 	%f790, %f406, %f534, %f790;
	cvt.rn.f32.s32 	%f535, %r245;
	mov.b32 	{%rs405, %rs406}, %r163;
	// begin inline asm
	{  cvt.f32.f16 %f407, %rs405;}

	// end inline asm
	fma.rn.f32 	%f791, %f407, %f535, %f791;
	cvt.rn.f32.s32 	%f536, %r246;
	// begin inline asm
	{  cvt.f32.f16 %f408, %rs406;}

	// end inline asm
	fma.rn.f32 	%f792, %f408, %f536, %f792;
	cvt.rn.f32.s32 	%f537, %r247;
	mov.b32 	{%rs407, %rs408}, %r164;
	// begin inline asm
	{  cvt.f32.f16 %f409, %rs407;}

	// end inline asm
	fma.rn.f32 	%f793, %f409, %f537, %f793;
	cvt.rn.f32.s32 	%f538, %r248;
	// begin inline asm
	{  cvt.f32.f16 %f410, %rs408;}

	// end inline asm
	fma.rn.f32 	%f794, %f410, %f538, %f794;
	wmma.mma.sync.aligned.row.row.m16n16k16.s32.s8.s8.s32 {%r249, %r250, %r251, %r252, %r253, %r254, %r255, %r256}, {%r73, %r74}, {%r106, %r107}, {%r200, %r200, %r200, %r200, %r200, %r200, %r200, %r200};
	wmma.mma.sync.aligned.row.row.m16n16k16.s32.s8.s8.s32 {%r257, %r258, %r259, %r260, %r261, %r262, %r263, %r264}, {%r85, %r86}, {%r118, %r119}, {%r249, %r250, %r251, %r252, %r253, %r254, %r255, %r256};
	cvt.rn.f32.s32 	%f539, %r257;
	mov.b32 	{%rs409, %rs410}, %r181;
	// begin inline asm
	{  cvt.f32.f16 %f411, %rs409;}

	// end inline asm
	fma.rn.f32 	%f795, %f411, %f539, %f795;
	cvt.rn.f32.s32 	%f540, %r258;
	// begin inline asm
	{  cvt.f32.f16 %f412, %rs410;}

	// end inline asm
	fma.rn.f32 	%f796, %f412, %f540, %f796;
	cvt.rn.f32.s32 	%f541, %r259;
	mov.b32 	{%rs411, %rs412}, %r182;
	// begin inline asm
	{  cvt.f32.f16 %f413, %rs411;}

	// end inline asm
	fma.rn.f32 	%f797, %f413, %f541, %f797;
	cvt.rn.f32.s32 	%f542, %r260;
	// begin inline asm
	{  cvt.f32.f16 %f414, %rs412;}

	// end inline asm
	fma.rn.f32 	%f798, %f414, %f542, %f798;
	cvt.rn.f32.s32 	%f543, %r261;
	mov.b32 	{%rs413, %rs414}, %r183;
	// begin inline asm
	{  cvt.f32.f16 %f415, %rs413;}

	// end inline asm
	fma.rn.f32 	%f799, %f415, %f543, %f799;
	cvt.rn.f32.s32 	%f544, %r262;
	// begin inline asm
	{  cvt.f32.f16 %f416, %rs414;}

	// end inline asm
	fma.rn.f32 	%f800, %f416, %f544, %f800;
	cvt.rn.f32.s32 	%f545, %r263;
	mov.b32 	{%rs415, %rs416}, %r184;
	// begin inline asm
	{  cvt.f32.f16 %f417, %rs415;}

	// end inline asm
	fma.rn.f32 	%f801, %f417, %f545, %f801;
	cvt.rn.f32.s32 	%f546, %r264;
	// begin inline asm
	{  cvt.f32.f16 %f418, %rs416;}

	// end inline asm
	fma.rn.f32 	%f802, %f418, %f546, %f802;
	wmma.mma.sync.aligned.row.row.m16n16k16.s32.s8.s8.s32 {%r265, %r266, %r267, %r268, %r269, %r270, %r271, %r272}, {%r76, %r77}, {%r97, %r98}, {%r200, %r200, %r200, %r200, %r200, %r200, %r200, %r200};
	wmma.mma.sync.aligned.row.row.m16n16k16.s32.s8.s8.s32 {%r273, %r274, %r275, %r276, %r277, %r278, %r279, %r280}, {%r88, %r89}, {%r109, %r110}, {%r265, %r266, %r267, %r268, %r269, %r270, %r271, %r272};
	cvt.rn.f32.s32 	%f547, %r273;
	mov.b32 	{%rs417, %rs418}, %r126;
	// begin inline asm
	{  cvt.f32.f16 %f419, %rs417;}

	// end inline asm
	fma.rn.f32 	%f803, %f419, %f547, %f803;
	cvt.rn.f32.s32 	%f548, %r274;
	// begin inline asm
	{  cvt.f32.f16 %f420, %rs418;}

	// end inline asm
	fma.rn.f32 	%f804, %f420, %f548, %f804;
	cvt.rn.f32.s32 	%f549, %r275;
	mov.b32 	{%rs419, %rs420}, %r127;
	// begin inline asm
	{  cvt.f32.f16 %f421, %rs419;}

	// end inline asm
	fma.rn.f32 	%f805, %f421, %f549, %f805;
	cvt.rn.f32.s32 	%f550, %r276;
	// begin inline asm
	{  cvt.f32.f16 %f422, %rs420;}

	// end inline asm
	fma.rn.f32 	%f806, %f422, %f550, %f806;
	cvt.rn.f32.s32 	%f551, %r277;
	mov.b32 	{%rs421, %rs422}, %r128;
	// begin inline asm
	{  cvt.f32.f16 %f423, %rs421;}

	// end inline asm
	fma.rn.f32 	%f807, %f423, %f551, %f807;
	cvt.rn.f32.s32 	%f552, %r278;
	// begin inline asm
	{  cvt.f32.f16 %f424, %rs422;}

	// end inline asm
	fma.rn.f32 	%f808, %f424, %f552, %f808;
	cvt.rn.f32.s32 	%f553, %r279;
	mov.b32 	{%rs423, %rs424}, %r129;
	// begin inline asm
	{  cvt.f32.f16 %f425, %rs423;}

	// end inline asm
	fma.rn.f32 	%f809, %f425, %f553, %f809;
	cvt.rn.f32.s32 	%f554, %r280;
	// begin inline asm
	{  cvt.f32.f16 %f426, %rs424;}

	// end inline asm
	fma.rn.f32 	%f810, %f426, %f554, %f810;
	wmma.mma.sync.aligned.row.row.m16n16k16.s32.s8.s8.s32 {%r281, %r282, %r283, %r284, %r285, %r286, %r287, %r288}, {%r76, %r77}, {%r100, %r101}, {%r200, %r200, %r200, %r200, %r200, %r200, %r200, %r200};
	wmma.mma.sync.aligned.row.row.m16n16k16.s32.s8.s8.s32 {%r289, %r290, %r291, %r292, %r293, %r294, %r295, %r296}, {%r88, %r89}, {%r112, %r113}, {%r281, %r282, %r283, %r284, %r285, %r286, %r287, %r288};
	cvt.rn.f32.s32 	%f555, %r289;
	mov.b32 	{%rs425, %rs426}, %r146;
	// begin inline asm
	{  cvt.f32.f16 %f427, %rs425;}

	// end inline asm
	fma.rn.f32 	%f811, %f427, %f555, %f811;
	cvt.rn.f32.s32 	%f556, %r290;
	// begin inline asm
	{  cvt.f32.f16 %f428, %rs426;}

	// end inline asm
	fma.rn.f32 	%f812, %f428, %f556, %f812;
	cvt.rn.f32.s32 	%f557, %r291;
	mov.b32 	{%rs427, %rs428}, %r147;
	// begin inline asm
	{  cvt.f32.f16 %f429, %rs427;}

	// end inline asm
	fma.rn.f32 	%f813, %f429, %f557, %f813;
	cvt.rn.f32.s32 	%f558, %r292;
	// begin inline asm
	{  cvt.f32.f16 %f430, %rs428;}

	// end inline asm
	fma.rn.f32 	%f814, %f430, %f558, %f814;
	cvt.rn.f32.s32 	%f559, %r293;
	mov.b32 	{%rs429, %rs430}, %r148;
	// begin inline asm
	{  cvt.f32.f16 %f431, %rs429;}

	// end inline asm
	fma.rn.f32 	%f815, %f431, %f559, %f815;
	cvt.rn.f32.s32 	%f560, %r294;
	// begin inline asm
	{  cvt.f32.f16 %f432, %rs430;}

	// end inline asm
	fma.rn.f32 	%f816, %f432, %f560, %f816;
	cvt.rn.f32.s32 	%f561, %r295;
	mov.b32 	{%rs431, %rs432}, %r149;
	// begin inline asm
	{  cvt.f32.f16 %f433, %rs431;}

	// end inline asm
	fma.rn.f32 	%f817, %f433, %f561, %f817;
	cvt.rn.f32.s32 	%f562, %r296;
	// begin inline asm
	{  cvt.f32.f16 %f434, %rs432;}

	// end inline asm
	fma.rn.f32 	%f818, %f434, %f562, %f818;
	wmma.mma.sync.aligned.row.row.m16n16k16.s32.s8.s8.s32 {%r297, %r298, %r299, %r300, %r301, %r302, %r303, %r304}, {%r76, %r77}, {%r103, %r104}, {%r200, %r200, %r200, %r200, %r200, %r200, %r200, %r200};
	wmma.mma.sync.aligned.row.row.m16n16k16.s32.s8.s8.s32 {%r305, %r306, %r307, %r308, %r309, %r310, %r311, %r312}, {%r88, %r89}, {%r115, %r116}, {%r297, %r298, %r299, %r300, %r301, %r302, %r303, %r304};
	cvt.rn.f32.s32 	%f563, %r305;
	mov.b32 	{%rs433, %rs434}, %r166;
	// begin inline asm
	{  cvt.f32.f16 %f435, %rs433;}

	// end inline asm
	fma.rn.f32 	%f819, %f435, %f563, %f819;
	cvt.rn.f32.s32 	%f564, %r306;
	// begin inline asm
	{  cvt.f32.f16 %f436, %rs434;}

	// end inline asm
	fma.rn.f32 	%f820, %f436, %f564, %f820;
	cvt.rn.f32.s32 	%f565, %r307;
	mov.b32 	{%rs435, %rs436}, %r167;
	// begin inline asm
	{  cvt.f32.f16 %f437, %rs435;}

	// end inline asm
	fma.rn.f32 	%f821, %f437, %f565, %f821;
	cvt.rn.f32.s32 	%f566, %r308;
	// begin inline asm
	{  cvt.f32.f16 %f438, %rs436;}

	// end inline asm
	fma.rn.f32 	%f822, %f438, %f566, %f822;
	cvt.rn.f32.s32 	%f567, %r309;
	mov.b32 	{%rs437, %rs438}, %r168;
	// begin inline asm
	{  cvt.f32.f16 %f439, %rs437;}

	// end inline asm
	fma.rn.f32 	%f823, %f439, %f567, %f823;
	cvt.rn.f32.s32 	%f568, %r310;
	// begin inline asm
	{  cvt.f32.f16 %f440, %rs438;}

	// end inline asm
	fma.rn.f32 	%f824, %f440, %f568, %f824;
	cvt.rn.f32.s32 	%f569, %r311;
	mov.b32 	{%rs439, %rs440}, %r169;
	// begin inline asm
	{  cvt.f32.f16 %f441, %rs439;}

	// end inline asm
	fma.rn.f32 	%f825, %f441, %f569, %f825;
	cvt.rn.f32.s32 	%f570, %r312;
	// begin inline asm
	{  cvt.f32.f16 %f442, %rs440;}

	// end inline asm
	fma.rn.f32 	%f826, %f442, %f570, %f826;
	wmma.mma.sync.aligned.row.row.m16n16k16.s32.s8.s8.s32 {%r313, %r314, %r315, %r316, %r317, %r318, %r319, %r320}, {%r76, %r77}, {%r106, %r107}, {%r200, %r200, %r200, %r200, %r200, %r200, %r200, %r200};
	wmma.mma.sync.aligned.row.row.m16n16k16.s32.s8.s8.s32 {%r321, %r322, %r323, %r324, %r325, %r326, %r327, %r328}, {%r88, %r89}, {%r118, %r119}, {%r313, %r314, %r315, %r316, %r317, %r318, %r319, %r320};
	cvt.rn.f32.s32 	%f571, %r321;
	mov.b32 	{%rs441, %rs442}, %r186;
	// begin inline asm
	{  cvt.f32.f16 %f443, %rs441;}

	// end inline asm
	fma.rn.f32 	%f827, %f443, %f571, %f827;
	cvt.rn.f32.s32 	%f572, %r322;
	// begin inline asm
	{  cvt.f32.f16 %f444, %rs442;}

	// end inline asm
	fma.rn.f32 	%f828, %f444, %f572, %f828;
	cvt.rn.f32.s32 	%f573, %r323;
	mov.b32 	{%rs443, %rs444}, %r187;
	// begin inline asm
	{  cvt.f32.f16 %f445, %rs443;}

	// end inline asm
	fma.rn.f32 	%f829, %f445, %f573, %f829;
	cvt.rn.f32.s32 	%f574, %r324;
	// begin inline asm
	{  cvt.f32.f16 %f446, %rs444;}

	// end inline asm
	fma.rn.f32 	%f830, %f446, %f574, %f830;
	cvt.rn.f32.s32 	%f575, %r325;
	mov.b32 	{%rs445, %rs446}, %r188;
	// begin inline asm
	{  cvt.f32.f16 %f447, %rs445;}

	// end inline asm
	fma.rn.f32 	%f831, %f447, %f575, %f831;
	cvt.rn.f32.s32 	%f576, %r326;
	// begin inline asm
	{  cvt.f32.f16 %f448, %rs446;}

	// end inline asm
	fma.rn.f32 	%f832, %f448, %f576, %f832;
	cvt.rn.f32.s32 	%f577, %r327;
	mov.b32 	{%rs447, %rs448}, %r189;
	// begin inline asm
	{  cvt.f32.f16 %f449, %rs447;}

	// end inline asm
	fma.rn.f32 	%f833, %f449, %f577, %f833;
	cvt.rn.f32.s32 	%f578, %r328;
	// begin inline asm
	{  cvt.f32.f16 %f450, %rs448;}

	// end inline asm
	fma.rn.f32 	%f834, %f450, %f578, %f834;
	wmma.mma.sync.aligned.row.row.m16n16k16.s32.s8.s8.s32 {%r329, %r330, %r331, %r332, %r333, %r334, %r335, %r336}, {%r79, %r80}, {%r97, %r98}, {%r200, %r200, %r200, %r200, %r200, %r200, %r200, %r200};
	wmma.mma.sync.aligned.row.row.m16n16k16.s32.s8.s8.s32 {%r337, %r338, %r339, %r340, %r341, %r342, %r343, %r344}, {%r91, %r92}, {%r109, %r110}, {%r329, %r330, %r331, %r332, %r333, %r334, %r335, %r336};
	cvt.rn.f32.s32 	%f579, %r337;
	mov.b32 	{%rs449, %rs450}, %r131;
	// begin inline asm
	{  cvt.f32.f16 %f451, %rs449;}

	// end inline asm
	fma.rn.f32 	%f835, %f451, %f579, %f835;
	cvt.rn.f32.s32 	%f580, %r338;
	// begin inline asm
	{  cvt.f32.f16 %f452, %rs450;}

	// end inline asm
	fma.rn.f32 	%f836, %f452, %f580, %f836;
	cvt.rn.f32.s32 	%f581, %r339;
	mov.b32 	{%rs451, %rs452}, %r132;
	// begin inline asm
	{  cvt.f32.f16 %f453, %rs451;}

	// end inline asm
	fma.rn.f32 	%f837, %f453, %f581, %f837;
	cvt.rn.f32.s32 	%f582, %r340;
	// begin inline asm
	{  cvt.f32.f16 %f454, %rs452;}

	// end inline asm
	fma.rn.f32 	%f838, %f454, %f582, %f838;
	cvt.rn.f32.s32 	%f583, %r341;
	mov.b32 	{%rs453, %rs454}, %r133;
	// begin inline asm
	{  cvt.f32.f16 %f455, %rs453;}

	// end inline asm
	fma.rn.f32 	%f839, %f455, %f583, %f839;
	cvt.rn.f32.s32 	%f584, %r342;
	// begin inline asm
	{  cvt.f32.f16 %f456, %rs454;}

	// end inline asm
	fma.rn.f32 	%f840, %f456, %f584, %f840;
	cvt.rn.f32.s32 	%f585, %r343;
	mov.b32 	{%rs455, %rs456}, %r134;
	// begin inline asm
	{  cvt.f32.f16 %f457, %rs455;}

	// end inline asm
	fma.rn.f32 	%f841, %f457, %f585, %f841;
	cvt.rn.f32.s32 	%f586, %r344;
	// begin inline asm
	{  cvt.f32.f16 %f458, %rs456;}

	// end inline asm
	fma.rn.f32 	%f842, %f458, %f586, %f842;
	wmma.mma.sync.aligned.row.row.m16n16k16.s32.s8.s8.s32 {%r345, %r346, %r347, %r348, %r349, %r350, %r351, %r352}, {%r79, %r80}, {%r100, %r101}, {%r200, %r200, %r200, %r200, %r200, %r200, %r200, %r200};
	wmma.mma.sync.aligned.row.row.m16n16k16.s32.s8.s8.s32 {%r353, %r354, %r355, %r356, %r357, %r358, %r359, %r360}, {%r91, %r92}, {%r112, %r113}, {%r345, %r346, %r347, %r348, %r349, %r350, %r351, %r352};
	cvt.rn.f32.s32 	%f587, %r353;
	mov.b32 	{%rs457, %rs458}, %r151;
	// begin inline asm
	{  cvt.f32.f16 %f459, %rs457;}

	// end inline asm
	fma.rn.f32 	%f843, %f459, %f587, %f843;
	cvt.rn.f32.s32 	%f588, %r354;
	// begin inline asm
	{  cvt.f32.f16 %f460, %rs458;}

	// end inline asm
	fma.rn.f32 	%f844, %f460, %f588, %f844;
	cvt.rn.f32.s32 	%f589, %r355;
	mov.b32 	{%rs459, %rs460}, %r152;
	// begin inline asm
	{  cvt.f32.f16 %f461, %rs459;}

	// end inline asm
	fma.rn.f32 	%f845, %f461, %f589, %f845;
	cvt.rn.f32.s32 	%f590, %r356;
	// begin inline asm
	{  cvt.f32.f16 %f462, %rs460;}

	// end inline asm
	fma.rn.f32 	%f846, %f462, %f590, %f846;
	cvt.rn.f32.s32 	%f591, %r357;
	mov.b32 	{%rs461, %rs462}, %r153;
	// begin inline asm
	{  cvt.f32.f16 %f463, %rs461;}

	// end inline asm
	fma.rn.f32 	%f847, %f463, %f591, %f847;
	cvt.rn.f32.s32 	%f592, %r358;
	// begin inline asm
	{  cvt.f32.f16 %f464, %rs462;}

	// end inline asm
	fma.rn.f32 	%f848, %f464, %f592, %f848;
	cvt.rn.f32.s32 	%f593, %r359;
	mov.b32 	{%rs463, %rs464}, %r154;
	// begin inline asm
	{  cvt.f32.f16 %f465, %rs463;}

	// end inline asm
	fma.rn.f32 	%f849, %f465, %f593, %f849;
	cvt.rn.f32.s32 	%f594, %r360;
	// begin inline asm
	{  cvt.f32.f16 %f466, %rs464;}

	// end inline asm
	fma.rn.f32 	%f850, %f466, %f594, %f850;
	wmma.mma.sync.aligned.row.row.m16n16k16.s32.s8.s8.s32 {%r361, %r362, %r363, %r364, %r365, %r366, %r367, %r368}, {%r79, %r80}, {%r103, %r104}, {%r200, %r200, %r200, %r200, %r200, %r200, %r200, %r200};
	wmma.mma.sync.aligned.row.row.m16n16k16.s32.s8.s8.s32 {%r369, %r370, %r371, %r372, %r373, %r374, %r375, %r376}, {%r91, %r92}, {%r115, %r116}, {%r361, %r362, %r363, %r364, %r365, %r366, %r367, %r368};
	cvt.rn.f32.s32 	%f595, %r369;
	mov.b32 	{%rs465, %rs466}, %r171;
	// begin inline asm
	{  cvt.f32.f16 %f467, %rs465;}

	// end inline asm
	fma.rn.f32 	%f851, %f467, %f595, %f851;
	cvt.rn.f32.s32 	%f596, %r370;
	// begin inline asm
	{  cvt.f32.f16 %f468, %rs466;}

	// end inline asm
	fma.rn.f32 	%f852, %f468, %f596, %f852;
	cvt.rn.f32.s32 	%f597, %r371;
	mov.b32 	{%rs467, %rs468}, %r172;
	// begin inline asm
	{  cvt.f32.f16 %f469, %rs467;}

	// end inline asm
	fma.rn.f32 	%f853, %f469, %f597, %f853;
	cvt.rn.f32.s32 	%f598, %r372;
	// begin inline asm
	{  cvt.f32.f16 %f470, %rs468;}

	// end inline asm
	fma.rn.f32 	%f854, %f470, %f598, %f854;
	cvt.rn.f32.s32 	%f599, %r373;
	mov.b32 	{%rs469, %rs470}, %r173;
	// begin inline asm
	{  cvt.f32.f16 %f471, %rs469;}

	// end inline asm
	fma.rn.f32 	%f855, %f471, %f599, %f855;
	cvt.rn.f32.s32 	%f600, %r374;
	// begin inline asm
	{  cvt.f32.f16 %f472, %rs470;}

	// end inline asm
	fma.rn.f32 	%f856, %f472, %f600, %f856;
	cvt.rn.f32.s32 	%f601, %r375;
	mov.b32 	{%rs471, %rs472}, %r174;
	// begin inline asm
	{  cvt.f32.f16 %f473, %rs471;}

	// end inline asm
	fma.rn.f32 	%f857, %f473, %f601, %f857;
	cvt.rn.f32.s32 	%f602, %r376;
	// begin inline asm
	{  cvt.f32.f16 %f474, %rs472;}

	// end inline asm
	fma.rn.f32 	%f858, %f474, %f602, %f858;
	wmma.mma.sync.aligned.row.row.m16n16k16.s32.s8.s8.s32 {%r377, %r378, %r379, %r380, %r381, %r382, %r383, %r384}, {%r79, %r80}, {%r106, %r107}, {%r200, %r200, %r200, %r200, %r200, %r200, %r200, %r200};
	wmma.mma.sync.aligned.row.row.m16n16k16.s32.s8.s8.s32 {%r385, %r386, %r387, %r388, %r389, %r390, %r391, %r392}, {%r91, %r92}, {%r118, %r119}, {%r377, %r378, %r379, %r380, %r381, %r382, %r383, %r384};
	cvt.rn.f32.s32 	%f603, %r385;
	mov.b32 	{%rs473, %rs474}, %r191;
	// begin inline asm
	{  cvt.f32.f16 %f475, %rs473;}

	// end inline asm
	fma.rn.f32 	%f859, %f475, %f603, %f859;
	cvt.rn.f32.s32 	%f604, %r386;
	// begin inline asm
	{  cvt.f32.f16 %f476, %rs474;}

	// end inline asm
	fma.rn.f32 	%f860, %f476, %f604, %f860;
	cvt.rn.f32.s32 	%f605, %r387;
	mov.b32 	{%rs475, %rs476}, %r192;
	// begin inline asm
	{  cvt.f32.f16 %f477, %rs475;}

	// end inline asm
	fma.rn.f32 	%f861, %f477, %f605, %f861;
	cvt.rn.f32.s32 	%f606, %r388;
	// begin inline asm
	{  cvt.f32.f16 %f478, %rs476;}

	// end inline asm
	fma.rn.f32 	%f862, %f478, %f606, %f862;
	cvt.rn.f32.s32 	%f607, %r389;
	mov.b32 	{%rs477, %rs478}, %r193;
	// begin inline asm
	{  cvt.f32.f16 %f479, %rs477;}

	// end inline asm
	fma.rn.f32 	%f863, %f479, %f607, %f863;
	cvt.rn.f32.s32 	%f608, %r390;
	// begin inline asm
	{  cvt.f32.f16 %f480, %rs478;}

	// end inline asm
	fma.rn.f32 	%f864, %f480, %f608, %f864;
	cvt.rn.f32.s32 	%f609, %r391;
	mov.b32 	{%rs479, %rs480}, %r194;
	// begin inline asm
	{  cvt.f32.f16 %f481, %rs479;}

	// end inline asm
	fma.rn.f32 	%f865, %f481, %f609, %f865;
	cvt.rn.f32.s32 	%f610, %r392;
	// begin inline asm
	{  cvt.f32.f16 %f482, %rs480;}

	// end inline asm
	fma.rn.f32 	%f866, %f482, %f610, %f866;
	wmma.mma.sync.aligned.row.row.m16n16k16.s32.s8.s8.s32 {%r393, %r394, %r395, %r396, %r397, %r398, %r399, %r400}, {%r82, %r83}, {%r97, %r98}, {%r200, %r200, %r200, %r200, %r200, %r200, %r200, %r200};
	wmma.mma.sync.aligned.row.row.m16n16k16.s32.s8.s8.s32 {%r401, %r402, %r403, %r404, %r405, %r406, %r407, %r408}, {%r94, %r95}, {%r109, %r110}, {%r393, %r394, %r395, %r396, %r397, %r398, %r399, %r400};
	cvt.rn.f32.s32 	%f611, %r401;
	mov.b32 	{%rs481, %rs482}, %r136;
	// begin inline asm
	{  cvt.f32.f16 %f483, %rs481;}

	// end inline asm
	fma.rn.f32 	%f867, %f483, %f611, %f867;
	cvt.rn.f32.s32 	%f612, %r402;
	// begin inline asm
	{  cvt.f32.f16 %f484, %rs482;}

	// end inline asm
	fma.rn.f32 	%f868, %f484, %f612, %f868;
	cvt.rn.f32.s32 	%f613, %r403;
	mov.b32 	{%rs483, %rs484}, %r137;
	// begin inline asm
	{  cvt.f32.f16 %f485, %rs483;}

	// end inline asm
	fma.rn.f32 	%f869, %f485, %f613, %f869;
	cvt.rn.f32.s32 	%f614, %r404;
	// begin inline asm
	{  cvt.f32.f16 %f486, %rs484;}

	// end inline asm
	fma.rn.f32 	%f870, %f486, %f614, %f870;
	cvt.rn.f32.s32 	%f615, %r405;
	mov.b32 	{%rs485, %rs486}, %r138;
	// begin inline asm
	{  cvt.f32.f16 %f487, %rs485;}

	// end inline asm
	fma.rn.f32 	%f871, %f487, %f615, %f871;
	cvt.rn.f32.s32 	%f616, %r406;
	// begin inline asm
	{  cvt.f32.f16 %f488, %rs486;}

	// end inline asm
	fma.rn.f32 	%f872, %f488, %f616, %f872;
	cvt.rn.f32.s32 	%f617, %r407;
	mov.b32 	{%rs487, %rs488}, %r139;
	// begin inline asm
	{  cvt.f32.f16 %f489, %rs487;}

	// end inline asm
	fma.rn.f32 	%f873, %f489, %f617, %f873;
	cvt.rn.f32.s32 	%f618, %r408;
	// begin inline asm
	{  cvt.f32.f16 %f490, %rs488;}

	// end inline asm
	fma.rn.f32 	%f874, %f490, %f618, %f874;
	wmma.mma.sync.aligned.row.row.m16n16k16.s32.s8.s8.s32 {%r409, %r410, %r411, %r412, %r413, %r414, %r415, %r416}, {%r82, %r83}, {%r100, %r101}, {%r200, %r200, %r200, %r200, %r200, %r200, %r200, %r200};
	wmma.mma.sync.aligned.row.row.m16n16k16.s32.s8.s8.s32 {%r417, %r418, %r419, %r420, %r421, %r422, %r423, %r424}, {%r94, %r95}, {%r112, %r113}, {%r409, %r410, %r411, %r412, %r413, %r414, %r415, %r416};
	cvt.rn.f32.s32 	%f619, %r417;
	mov.b32 	{%rs489, %rs490}, %r156;
	// begin inline asm
	{  cvt.f32.f16 %f491, %rs489;}

	// end inline asm
	fma.rn.f32 	%f875, %f491, %f619, %f875;
	cvt.rn.f32.s32 	%f620, %r418;
	// begin inline asm
	{  cvt.f32.f16 %f492, %rs490;}

	// end inline asm
	fma.rn.f32 	%f876, %f492, %f620, %f876;
	cvt.rn.f32.s32 	%f621, %r419;
	mov.b32 	{%rs491, %rs492}, %r157;
	// begin inline asm
	{  cvt.f32.f16 %f493, %rs491;}

	// end inline asm
	fma.rn.f32 	%f877, %f493, %f621, %f877;
	cvt.rn.f32.s32 	%f622, %r420;
	// begin inline asm
	{  cvt.f32.f16 %f494, %rs492;}

	// end inline asm
	fma.rn.f32 	%f878, %f494, %f622, %f878;
	cvt.rn.f32.s32 	%f623, %r421;
	mov.b32 	{%rs493, %rs494}, %r158;
	// begin inline asm
	{  cvt.f32.f16 %f495, %rs493;}

	// end inline asm
	fma.rn.f32 	%f879, %f495, %f623, %f879;
	cvt.rn.f32.s32 	%f624, %r422;
	// begin inline asm
	{  cvt.f32.f16 %f496, %rs494;}

	// end inline asm
	fma.rn.f32 	%f880, %f496, %f624, %f880;
	cvt.rn.f32.s32 	%f625, %r423;
	mov.b32 	{%rs495, %rs496}, %r159;
	// begin inline asm
	{  cvt.f32.f16 %f497, %rs495;}

	// end inline asm
	fma.rn.f32 	%f881, %f497, %f625, %f881;
	cvt.rn.f32.s32 	%f626, %r424;
	// begin inline asm
	{  cvt.f32.f16 %f498, %rs496;}

	// end inline asm
	fma.rn.f32 	%f882, %f498, %f626, %f882;
	wmma.mma.sync.aligned.row.row.m16n16k16.s32.s8.s8.s32 {%r425, %r426, %r427, %r428, %r429, %r430, %r431, %r432}, {%r82, %r83}, {%r103, %r104}, {%r200, %r200, %r200, %r200, %r200, %r200, %r200, %r200};
	wmma.mma.sync.aligned.row.row.m16n16k16.s32.s8.s8.s32 {%r433, %r434, %r435, %r436, %r437, %r438, %r439, %r440}, {%r94, %r95}, {%r115, %r116}, {%r425, %r426, %r427, %r428, %r429, %r430, %r431, %r432};
	cvt.rn.f32.s32 	%f627, %r433;
	mov.b32 	{%rs497, %rs498}, %r176;
	// begin inline asm
	{  cvt.f32.f16 %f499, %rs497;}

	// end inline asm
	fma.rn.f32 	%f883, %f499, %f627, %f883;
	cvt.rn.f32.s32 	%f628, %r434;
	// begin inline asm
	{  cvt.f32.f16 %f500, %rs498;}

	// end inline asm
	fma.rn.f32 	%f884, %f500, %f628, %f884;
	cvt.rn.f32.s32 	%f629, %r435;
	mov.b32 	{%rs499, %rs500}, %r177;
	// begin inline asm
	{  cvt.f32.f16 %f501, %rs499;}

	// end inline asm
	fma.rn.f32 	%f885, %f501, %f629, %f885;
	cvt.rn.f32.s32 	%f630, %r436;
	// begin inline asm
	{  cvt.f32.f16 %f502, %rs500;}

	// end inline asm
	fma.rn.f32 	%f886, %f502, %f630, %f886;
	cvt.rn.f32.s32 	%f631, %r437;
	mov.b32 	{%rs501, %rs502}, %r178;
	// begin inline asm
	{  cvt.f32.f16 %f503, %rs501;}

	// end inline asm
	fma.rn.f32 	%f887, %f503, %f631, %f887;
	cvt.rn.f32.s32 	%f632, %r438;
	// begin inline asm
	{  cvt.f32.f16 %f504, %rs502;}

	// end inline asm
	fma.rn.f32 	%f888, %f504, %f632, %f888;
	cvt.rn.f32.s32 	%f633, %r439;
	mov.b32 	{%rs503, %rs504}, %r179;
	// begin inline asm
	{  cvt.f32.f16 %f505, %rs503;}

	// end inline asm
	fma.rn.f32 	%f889, %f505, %f633, %f889;
	cvt.rn.f32.s32 	%f634, %r440;
	// begin inline asm
	{  cvt.f32.f16 %f506, %rs504;}

	// end inline asm
	fma.rn.f32 	%f890, %f506, %f634, %f890;
	wmma.mma.sync.aligned.row.row.m16n16k16.s32.s8.s8.s32 {%r441, %r442, %r443, %r444, %r445, %r446, %r447, %r448}, {%r82, %r83}, {%r106, %r107}, {%r200, %r200, %r200, %r200, %r200, %r200, %r200, %r200};
	wmma.mma.sync.aligned.row.row.m16n16k16.s32.s8.s8.s32 {%r449, %r450, %r451, %r452, %r453, %r454, %r455, %r456}, {%r94, %r95}, {%r118, %r119}, {%r441, %r442, %r443, %r444, %r445, %r446, %r447, %r448};
	cvt.rn.f32.s32 	%f635, %r449;
	mov.b32 	{%rs505, %rs506}, %r196;
	// begin inline asm
	{  cvt.f32.f16 %f507, %rs505;}

	// end inline asm
	fma.rn.f32 	%f891, %f507, %f635, %f891;
	cvt.rn.f32.s32 	%f636, %r450;
	// begin inline asm
	{  cvt.f32.f16 %f508, %rs506;}

	// end inline asm
	fma.rn.f32 	%f892, %f508, %f636, %f892;
	cvt.rn.f32.s32 	%f637, %r451;
	mov.b32 	{%rs507, %rs508}, %r197;
	// begin inline asm
	{  cvt.f32.f16 %f509, %rs507;}

	// end inline asm
	fma.rn.f32 	%f893, %f509, %f637, %f893;
	cvt.rn.f32.s32 	%f638, %r452;
	// begin inline asm
	{  cvt.f32.f16 %f510, %rs508;}

	// end inline asm
	fma.rn.f32 	%f894, %f510, %f638, %f894;
	cvt.rn.f32.s32 	%f639, %r453;
	mov.b32 	{%rs509, %rs510}, %r198;
	// begin inline asm
	{  cvt.f32.f16 %f511, %rs509;}

	// end inline asm
	fma.rn.f32 	%f895, %f511, %f639, %f895;
	cvt.rn.f32.s32 	%f640, %r454;
	// begin inline asm
	{  cvt.f32.f16 %f512, %rs510;}

	// end inline asm
	fma.rn.f32 	%f896, %f512, %f640, %f896;
	cvt.rn.f32.s32 	%f641, %r455;
	mov.b32 	{%rs511, %rs512}, %r199;
	// begin inline asm
	{  cvt.f32.f16 %f513, %rs511;}

	// end inline asm
	fma.rn.f32 	%f897, %f513, %f641, %f897;
	cvt.rn.f32.s32 	%f642, %r456;
	// begin inline asm
	{  cvt.f32.f16 %f514, %rs512;}

	// end inline asm
	fma.rn.f32 	%f898, %f514, %f642, %f898;
	bar.sync 	0;
	add.s32 	%r469, %r469, 1;
	setp.ne.s32 	%p2, %r469, 0;
	add.s64 	%rd51, %rd51, 2;
	shl.b32 	%r457, %r26, 5;
	add.s32 	%r468, %r468, %r457;
	add.s64 	%rd50, %rd50, 32;
	add.s32 	%r467, %r467, 32;
	@%p2 bra 	$L__BB2_2;
$L__BB2_3:
	ld.param.u64 	%rd49, [_Z51igemm_output_fp_no_quantize_blockperrow_cuda_kernelIaiEvPT_S1_P6__halfS3_Pfiii_param_4];
	cvta.to.global.u64 	%rd26, %rd49;
	shl.b32 	%r458, %r4, 6;
	add.s32 	%r459, %r458, %r2;
	add.s32 	%r460, %r3, %r5;
	mad.lo.s32 	%r461, %r459, %r26, %r460;
	mul.wide.s32 	%rd27, %r461, 4;
	add.s64 	%rd28, %rd26, %rd27;
	wmma.store.d.sync.aligned.row.m16n16k16.global.f32 	[%rd28], {%f771, %f772, %f773, %f774, %f775, %f776, %f777, %f778}, %r26;
	add.s64 	%rd29, %rd28, 64;
	wmma.store.d.sync.aligned.row.m16n16k16.global.f32 	[%rd29], {%f779, %f780, %f781, %f782, %f783, %f784, %f785, %f786}, %r26;
	add.s64 	%rd30, %rd28, 128;
	wmma.store.d.sync.aligned.row.m16n16k16.global.f32 	[%rd30], {%f787, %f788, %f789, %f790, %f791, %f792, %f793, %f794}, %r26;
	add.s64 	%rd31, %rd28, 192;
	wmma.store.d.sync.aligned.row.m16n16k16.global.f32 	[%rd31], {%f795, %f796, %f797, %f798, %f799, %f800, %f801, %f802}, %r26;
	shl.b32 	%r462, %r26, 4;
	add.s32 	%r463, %r461, %r462;
	mul.wide.s32 	%rd32, %r463, 4;
	add.s64 	%rd33, %rd26, %rd32;
	wmma.store.d.sync.aligned.row.m16n16k16.global.f32 	[%rd33], {%f803, %f804, %f805, %f806, %f807, %f808, %f809, %f810}, %r26;
	add.s64 	%rd34, %rd33, 64;
	wmma.store.d.sync.aligned.row.m16n16k16.global.f32 	[%rd34], {%f811, %f812, %f813, %f814, %f815, %f816, %f817, %f818}, %r26;
	add.s64 	%rd35, %rd33, 128;
	wmma.store.d.sync.aligned.row.m16n16k16.global.f32 	[%rd35], {%f819, %f820, %f821, %f822, %f823, %f824, %f825, %f826}, %r26;
	add.s64 	%rd36, %rd33, 192;
	wmma.store.d.sync.aligned.row.m16n16k16.global.f32 	[%rd36], {%f827, %f828, %f829, %f830, %f831, %f832, %f833, %f834}, %r26;
	shl.b32 	%r464, %r26, 5;
	add.s32 	%r465, %r461, %r464;
	mul.wide.s32 	%rd37, %r465, 4;
	add.s64 	%rd38, %rd26, %rd37;
	wmma.store.d.sync.aligned.row.m16n16k16.global.f32 	[%rd38], {%f835, %f836, %f837, %f838, %f839, %f840, %f841, %f842}, %r26;
	add.s64 	%rd39, %rd38, 64;
	wmma.store.d.sync.aligned.row.m16n16k16.global.f32 	[%rd39], {%f843, %f844, %f845, %f846, %f847, %f848, %f849, %f850}, %r26;
	add.s64 	%rd40, %rd38, 128;
	wmma.store.d.sync.aligned.row.m16n16k16.global.f32 	[%rd40], {%f851, %f852, %f853, %f854, %f855, %f856, %f857, %f858}, %r26;
	add.s64 	%rd41, %rd38, 192;
	wmma.store.d.sync.aligned.row.m16n16k16.global.f32 	[%rd41], {%f859, %f860, %f861, %f862, %f863, %f864, %f865, %f866}, %r26;
	add.s32 	%r466, %r465, %r462;
	mul.wide.s32 	%rd42, %r466, 4;
	add.s64 	%rd43, %rd26, %rd42;
	wmma.store.d.sync.aligned.row.m16n16k16.global.f32 	[%rd43], {%f867, %f868, %f869, %f870, %f871, %f872, %f873, %f874}, %r26;
	add.s64 	%rd44, %rd43, 64;
	wmma.store.d.sync.aligned.row.m16n16k16.global.f32 	[%rd44], {%f875, %f876, %f877, %f878, %f879, %f880, %f881, %f882}, %r26;
	add.s64 	%rd45, %rd43, 128;
	wmma.store.d.sync.aligned.row.m16n16k16.global.f32 	[%rd45], {%f883, %f884, %f885, %f886, %f887, %f888, %f889, %f890}, %r26;
	add.s64 	%rd46, %rd43, 192;
	wmma.store.d.sync.aligned.row.m16n16k16.global.f32 	[%rd46], {%f891, %f892, %f893, %f894, %f895, %f896, %f897, %f898}, %r26;
	ret;

}


// ===== COMPILED SASS (sm_100) =====

	.target	sm_100

	.elftype	@"ET_EXEC"


//--------------------- .note.nv.tkinfo           --------------------------
	.section	.note.nv.tkinfo,"",@"SHT_NOTE"
	.sectionflags	@"SHF_NOTE_NV_TKINFO"
	.tkinfo
        /*0018*/ 	.word	0x00000002
        /*0030*/ 	.string	""
        /*0030*/ 	.string	"ptxas"
        /*0030*/ 	.string	"Cuda compilation tools, release 13.0, V13.0.88"
        /*0030*/ 	.string	"Build cuda_13.0.r13.0/compiler.36424714_0"
        /*0030*/ 	.string	"-arch sm_100 -m 64 "



//--------------------- .note.nv.cuinfo           --------------------------
	.section	.note.nv.cuinfo,"",@"SHT_NOTE"
	.sectionflags	@"SHF_NOTE_NV_CUINFO"
        /*0018*/ 	.short	0x0002
        /*001a*/ 	.short	0x0064
        /*001c*/ 	.short	0x0082
	.zero		2


//--------------------- .nv.info                  --------------------------
	.section	.nv.info,"",@"SHT_CUDA_INFO"
	.align	4


	//----- nvinfo : EIATTR_REGCOUNT
	.align		4
        /*0000*/ 	.byte	0x04, 0x2f
        /*0002*/ 	.short	(.L_10 - .L_9)
	.align		4
.L_9:
        /*0004*/ 	.word	index@(_Z16generateInt8DataPaij)
        /*0008*/ 	.word	0x0000001f


	//----- nvinfo : EIATTR_FRAME_SIZE
	.align		4
.L_10:
        /*000c*/ 	.byte	0x04, 0x11
        /*000e*/ 	.short	(.L_12 - .L_11)
	.align		4
.L_11:
        /*0010*/ 	.word	index@(_Z16generateInt8DataPaij)
        /*0014*/ 	.word	0x00000030


	//----- nvinfo : EIATTR_REGCOUNT
	.align		4
.L_12:
        /*0018*/ 	.byte	0x04, 0x2f
        /*001a*/ 	.short	(.L_14 - .L_13)
	.align		4
.L_13:
        /*001c*/ 	.word	index@(_Z16generateHalfDataP6__halfij)
        /*0020*/ 	.word	0x0000001f


	//----- nvinfo : EIATTR_FRAME_SIZE
	.align		4
.L_14:
        /*0024*/ 	.byte	0x04, 0x11
        /*0026*/ 	.short	(.L_16 - .L_15)
	.align		4
.L_15:
        /*0028*/ 	.word	index@(_Z16generateHalfDataP6__halfij)
        /*002c*/ 	.word	0x00000030


	//----- nvinfo : EIATTR_REGCOUNT
	.align		4
.L_16:
        /*0030*/ 	.byte	0x04, 0x2f
        /*0032*/ 	.short	(.L_18 - .L_17)
	.align		4
.L_17:
        /*0034*/ 	.word	index@(_Z51igemm_output_fp_no_quantize_blockperrow_cuda_kernelIaiEvPT_S1_P6__halfS3_Pfiii)
        /*0038*/ 	.word	0x000000fe


	//----- nvinfo : EIATTR_FRAME_SIZE
	.align		4
.L_18:
        /*003c*/ 	.byte	0x04, 0x11
        /*003e*/ 	.short	(.L_20 - .L_19)
	.align		4
.L_19:
        /*0040*/ 	.word	index@(_Z51igemm_output_fp_no_quantize_blockperrow_cuda_kernelIaiEvPT_S1_P6__halfS3_Pfiii)
        /*0044*/ 	.word	0x00000000


	//----- nvinfo : EIATTR_MIN_STACK_SIZE
	.align		4
.L_20:
        /*0048*/ 	.byte	0x04, 0x12
        /*004a*/ 	.short	(.L_22 - .L_21)
	.align		4
.L_21:
        /*004c*/ 	.word	index@(_Z51igemm_output_fp_no_quantize_blockperrow_cuda_kernelIaiEvPT_S1_P6__halfS3_Pfiii)
        /*0050*/ 	.word	0x00000000


	//----- nvinfo : EIATTR_MIN_STACK_SIZE
	.align		4
.L_22:
        /*0054*/ 	.byte	0x04, 0x12
        /*0056*/ 	.short	(.L_24 - .L_23)
	.align		4
.L_23:
        /*0058*/ 	.word	index@(_Z16generateHalfDataP6__halfij)
        /*005c*/ 	.word	0x00000030


	//----- nvinfo : EIATTR_MIN_STACK_SIZE
	.align		4
.L_24:
        /*0060*/ 	.byte	0x04, 0x12
        /*0062*/ 	.short	(.L_26 - .L_25)
	.align		4
.L_25:
        /*0064*/ 	.word	index@(_Z16generateInt8DataPaij)
        /*0068*/ 	.word	0x00000030
.L_26:


//--------------------- .nv.compat                --------------------------
	.section	.nv.compat,"",@"SHT_CUDA_COMPAT_INFO"
	.align	4
        /*0000*/ 	.byte	0x02, 0x09, 0x00, 0x00, 0x02, 0x02, 0x01, 0x00, 0x02, 0x05, 0x05, 0x00, 0x03, 0x07, 0x01, 0x01
        /*0010*/ 	.byte	0x02, 0x03, 0x00, 0x00, 0x02, 0x06, 0x01, 0x00, 0x04, 0x0b, 0x08, 0x00, 0x01, 0x00, 0x00, 0x00
        /*0020*/ 	.byte	0x00, 0x00, 0x00, 0x00


//--------------------- .nv.info._Z51igemm_output_fp_no_quantize_blockperrow_cuda_kernelIaiEvPT_S1_P6__halfS3_Pfiii --------------------------
	.section	.nv.info._Z51igemm_output_fp_no_quantize_blockperrow_cuda_kernelIaiEvPT_S1_P6__halfS3_Pfiii,"",@"SHT_CUDA_INFO"
	.sectionflags	@""
	.align	4


	//----- nvinfo : EIATTR_CUDA_API_VERSION
	.align		4
        /*0000*/ 	.byte	0x04, 0x37
        /*0002*/ 	.short	(.L_28 - .L_27)
.L_27:
        /*0004*/ 	.word	0x00000082


	//----- nvinfo : EIATTR_KPARAM_INFO
	.align		4
.L_28:
        /*0008*/ 	.byte	0x04, 0x17
        /*000a*/ 	.short	(.L_30 - .L_29)
.L_29:
        /*000c*/ 	.word	0x00000000
        /*0010*/ 	.short	0x0007
        /*0012*/ 	.short	0x0030
        /*0014*/ 	.byte	0x00, 0xf0, 0x11, 0x00


	//----- nvinfo : EIATTR_KPARAM_INFO
	.align		4
.L_30:
        /*0018*/ 	.byte	0x04, 0x17
        /*001a*/ 	.short	(.L_32 - .L_31)
.L_31:
        /*001c*/ 	.word	0x00000000
        /*0020*/ 	.short	0x0006
        /*0022*/ 	.short	0x002c
        /*0024*/ 	.byte	0x00, 0xf0, 0x11, 0x00


	//----- nvinfo : EIATTR_KPARAM_INFO
	.align		4
.L_32:
        /*0028*/ 	.byte	0x04, 0x17
        /*002a*/ 	.short	(.L_34 - .L_33)
.L_33:
        /*002c*/ 	.word	0x00000000
        /*0030*/ 	.short	0x0005
        /*0032*/ 	.short	0x0028
        /*0034*/ 	.byte	0x00, 0xf0, 0x11, 0x00


	//----- nvinfo : EIATTR_KPARAM_INFO
	.align		4
.L_34:
        /*0038*/ 	.byte	0x04, 0x17
        /*003a*/ 	.short	(.L_36 - .L_35)
.L_35:
        /*003c*/ 	.word	0x00000000
        /*0040*/ 	.short	0x0004
        /*0042*/ 	.short	0x0020
        /*0044*/ 	.byte	0x00, 0xf5, 0x21, 0x00


	//----- nvinfo : EIATTR_KPARAM_INFO
	.align		4
.L_36:
        /*0048*/ 	.byte	0x04, 0x17
        /*004a*/ 	.short	(.L_38 - .L_37)
.L_37:
        /*004c*/ 	.word	0x00000000
        /*0050*/ 	.short	0x0003
        /*0052*/ 	.short	0x0018
        /*0054*/ 	.byte	0x00, 0xf5, 0x21, 0x00


	//----- nvinfo : EIATTR_KPARAM_INFO
	.align		4
.L_38:
        /*0058*/ 	.byte	0x04, 0x17
        /*005a*/ 	.short	(.L_40 - .L_39)
.L_39:
        /*005c*/ 	.word	0x00000000
        /*0060*/ 	.short	0x0002
        /*0062*/ 	.short	0x0010
        /*0064*/ 	.byte	0x00, 0xf5, 0x21, 0x00


	//----- nvinfo : EIATTR_KPARAM_INFO
	.align		4
.L_40:
        /*0068*/ 	.byte	0x04, 0x17
        /*006a*/ 	.short	(.L_42 - .L_41)
.L_41:
        /*006c*/ 	.word	0x00000000
        /*0070*/ 	.short	0x0001
        /*0072*/ 	.short	0x0008
        /*0074*/ 	.byte	0x00, 0xf5, 0x21, 0x00


	//----- nvinfo : EIATTR_KPARAM_INFO
	.align		4
.L_42:
        /*0078*/ 	.byte	0x04, 0x17
        /*007a*/ 	.short	(.L_44 - .L_43)
.L_43:
        /*007c*/ 	.word	0x00000000
        /*0080*/ 	.short	0x0000
        /*0082*/ 	.short	0x0000
        /*0084*/ 	.byte	0x00, 0xf5, 0x21, 0x00


	//----- nvinfo : EIATTR_SPARSE_MMA_MASK
	.align		4
.L_44:
        /*0088*/ 	.byte	0x03, 0x50
        /*008a*/ 	.short	0x0000


	//----- nvinfo : EIATTR_WMMA_USED
	.align		4
        /*008c*/ 	.byte	0x01, 0x2b
	.zero		2


	//----- nvinfo : EIATTR_MAXREG_COUNT
	.align		4
        /*0090*/ 	.byte	0x03, 0x1b
        /*0092*/ 	.short	0x00ff


	//----- nvinfo : EIATTR_NUM_BARRIERS
	.align		4
        /*0094*/ 	.byte	0x02, 0x4c
        /*0096*/ 	.byte	0x01
	.zero		1


	//----- nvinfo : EIATTR_MERCURY_ISA_VERSION
	.align		4
        /*0098*/ 	.byte	0x03, 0x5f
        /*009a*/ 	.short	0x0101


	//----- nvinfo : EIATTR_VRC_CTA_INIT_COUNT
	.align		4
        /*009c*/ 	.byte	0x02, 0x4a
	.zero		1
	.zero		1


	//----- nvinfo : EIATTR_EXIT_INSTR_OFFSETS
	.align		4
        /*00a0*/ 	.byte	0x04, 0x1c
        /*00a2*/ 	.short	(.L_46 - .L_45)


	//   ....[0]....
.L_45:
        /*00a4*/ 	.word	0x00005c30


	//----- nvinfo : EIATTR_CBANK_PARAM_SIZE
	.align		4
.L_46:
        /*00a8*/ 	.byte	0x03, 0x19
        /*00aa*/ 	.short	0x0034


	//----- nvinfo : EIATTR_PARAM_CBANK
	.align		4
        /*00ac*/ 	.byte	0x04, 0x0a
        /*00ae*/ 	.short	(.L_48 - .L_47)
	.align		4
.L_47:
        /*00b0*/ 	.word	index@(.nv.constant0._Z51igemm_output_fp_no_quantize_blockperrow_cuda_kernelIaiEvPT_S1_P6__halfS3_Pfiii)
        /*00b4*/ 	.short	0x0380
        /*00b6*/ 	.short	0x0034


	//----- nvinfo : EIATTR_SW_WAR
	.align		4
.L_48:
        /*00b8*/ 	.byte	0x04, 0x36
        /*00ba*/ 	.short	(.L_50 - .L_49)
.L_49:
        /*00bc*/ 	.word	0x00000008
.L_50:


//--------------------- .nv.info._Z16generateHalfDataP6__halfij --------------------------
	.section	.nv.info._Z16generateHalfDataP6__halfij,"",@"SHT_CUDA_INFO"
	.sectionflags	@""
	.align	4


	//----- nvinfo : EIATTR_CUDA_API_VERSION
	.align		4
        /*0000*/ 	.byte	0x04, 0x37
        /*0002*/ 	.short	(.L_52 - .L_51)
.L_51:
        /*0004*/ 	.word	0x00000082


	//----- nvinfo : EIATTR_KPARAM_INFO
	.align		4
.L_52:
        /*0008*/ 	.byte	0x04, 0x17
        /*000a*/ 	.short	(.L_54 - .L_53)
.L_53:
        /*000c*/ 	.word	0x00000000
        /*0010*/ 	.short	0x0002
        /*0012*/ 	.short	0x000c
        /*0014*/ 	.byte	0x00, 0xf0, 0x11, 0x00


	//----- nvinfo : EIATTR_KPARAM_INFO
	.align		4
.L_54:
        /*0018*/ 	.byte	0x04, 0x17
        /*001a*/ 	.short	(.L_56 - .L_55)
.L_55:
        /*001c*/ 	.word	0x00000000
        /*0020*/ 	.short	0x0001
        /*0022*/ 	.short	0x0008
        /*0024*/ 	.byte	0x00, 0xf0, 0x11, 0x00


	//----- nvinfo : EIATTR_KPARAM_INFO
	.align		4
.L_56:
        /*0028*/ 	.byte	0x04, 0x17
        /*002a*/ 	.short	(.L_58 - .L_57)
.L_57:
        /*002c*/ 	.word	0x00000000
        /*0030*/ 	.short	0x0000
        /*0032*/ 	.short	0x0000
        /*0034*/ 	.byte	0x00, 0xf5, 0x21, 0x00


	//----- nvinfo : EIATTR_SPARSE_MMA_MASK
	.align		4
.L_58:
        /*0038*/ 	.byte	0x03, 0x50
        /*003a*/ 	.short	0x0000


	//----- nvinfo : EIATTR_MAXREG_COUNT
	.align		4
        /*003c*/ 	.byte	0x03, 0x1b
        /*003e*/ 	.short	0x00ff


	//----- nvinfo : EIATTR_MERCURY_ISA_VERSION
	.align		4
        /*0040*/ 	.byte	0x03, 0x5f
        /*0042*/ 	.short	0x0101


	//----- nvinfo : EIATTR_VRC_CTA_INIT_COUNT
	.align		4
        /*0044*/ 	.byte	0x02, 0x4a
	.zero		1
	.zero		1


	//----- nvinfo : EIATTR_EXIT_INSTR_OFFSETS
	.align		4
        /*0048*/ 	.byte	0x04, 0x1c
        /*004a*/ 	.short	(.L_60 - .L_59)


	//   ....[0]....
.L_59:
        /*004c*/ 	.word	0x00002660


	//   ....[1]....
        /*0050*/ 	.word	0x00002790


	//----- nvinfo : EIATTR_CRS_STACK_SIZE
	.align		4
.L_60:
        /*0054*/ 	.byte	0x04, 0x1e
        /*0056*/ 	.short	(.L_62 - .L_61)
.L_61:
        /*0058*/ 	.word	0x00000000


	//----- nvinfo : EIATTR_CBANK_PARAM_SIZE
	.align		4
.L_62:
        /*005c*/ 	.byte	0x03, 0x19
        /*005e*/ 	.short	0x0010


	//----- nvinfo : EIATTR_PARAM_CBANK
	.align		4
        /*0060*/ 	.byte	0x04, 0x0a
        /*0062*/ 	.short	(.L_64 - .L_63)
	.align		4
.L_63:
        /*0064*/ 	.word	index@(.nv.constant0._Z16generateHalfDataP6__halfij)
        /*0068*/ 	.short	0x0380
        /*006a*/ 	.short	0x0010


	//----- nvinfo : EIATTR_SW_WAR
	.align		4
.L_64:
        /*006c*/ 	.byte	0x04, 0x36
        /*006e*/ 	.short	(.L_66 - .L_65)
.L_65:
        /*0070*/ 	.word	0x00000008
.L_66:


//--------------------- .nv.info._Z16generateInt8DataPaij --------------------------
	.section	.nv.info._Z16generateInt8DataPaij,"",@"SHT_CUDA_INFO"
	.sectionflags	@""
	.align	4


	//----- nvinfo : EIATTR_CUDA_API_VERSION
	.align		4
        /*0000*/ 	.byte	0x04, 0x37
        /*0002*/ 	.short	(.L_68 - .L_67)
.L_67:
        /*0004*/ 	.word	0x00000082


	//----- nvinfo : EIATTR_KPARAM_INFO
	.align		4
.L_68:
        /*0008*/ 	.byte	0x04, 0x17
        /*000a*/ 	.short	(.L_70 - .L_69)
.L_69:
        /*000c*/ 	.word	0x00000000
        /*0010*/ 	.short	0x0002
        /*0012*/ 	.short	0x000c
        /*0014*/ 	.byte	0x00, 0xf0, 0x11, 0x00


	//----- nvinfo : EIATTR_KPARAM_INFO
	.align		4
.L_70:
        /*0018*/ 	.byte	0x04, 0x17
        /*001a*/ 	.short	(.L_72 - .L_71)
.L_71:
        /*001c*/ 	.word	0x00000000
        /*0020*/ 	.short	0x0001
        /*0022*/ 	.short	0x0008
        /*0024*/ 	.byte	0x00, 0xf0, 0x11, 0x00


	//----- nvinfo : EIATTR_KPARAM_INFO
	.align		4
.L_72:
        /*0028*/ 	.byte	0x04, 0x17
        /*002a*/ 	.short	(.L_74 - .L_73)
.L_73:
        /*002c*/ 	.word	0x00000000
        /*0030*/ 	.short	0x0000
        /*0032*/ 	.short	0x0000
        /*0034*/ 	.byte	0x00, 0xf5, 0x21, 0x00


	//----- nvinfo : EIATTR_SPARSE_MMA_MASK
	.align		4
.L_74:
        /*0038*/ 	.byte	0x03, 0x50
        /*003a*/ 	.short	0x0000


	//----- nvinfo : EIATTR_MAXREG_COUNT
	.align		4
        /*003c*/ 	.byte	0x03, 0x1b
        /*003e*/ 	.short	0x00ff


	//----- nvinfo : EIATTR_MERCURY_ISA_VERSION
	.align		4
        /*0040*/ 	.byte	0x03, 0x5f
        /*0042*/ 	.short	0x0101


	//----- nvinfo : EIATTR_VRC_CTA_INIT_COUNT
	.align		4
        /*0044*/ 	.byte	0x02, 0x4a
	.zero		1
	.zero		1


	//----- nvinfo : EIATTR_EXIT_INSTR_OFFSETS
	.align		4
        /*0048*/ 	.byte	0x04, 0x1c
        /*004a*/ 	.short	(.L_76 - .L_75)


	//   ....[0]....
.L_75:
        /*004c*/ 	.word	0x00002650


	//   ....[1]....
        /*0050*/ 	.word	0x00002770


	//----- nvinfo : EIATTR_CRS_STACK_SIZE
	.align		4
.L_76:
        /*0054*/ 	.byte	0x04, 0x1e
        /*0056*/ 	.short	(.L_78 - .L_77)
.L_77:
        /*0058*/ 	.word	0x00000000


	//----- nvinfo : EIATTR_CBANK_PARAM_SIZE
	.align		4
.L_78:
        /*005c*/ 	.byte	0x03, 0x19
        /*005e*/ 	.short	0x0010


	//----- nvinfo : EIATTR_PARAM_CBANK
	.align		4
        /*0060*/ 	.byte	0x04, 0x0a
        /*0062*/ 	.short	(.L_80 - .L_79)
	.align		4
.L_79:
        /*0064*/ 	.word	index@(.nv.constant0._Z16generateInt8DataPaij)
        /*0068*/ 	.short	0x0380
        /*006a*/ 	.short	0x0010


	//----- nvinfo : EIATTR_SW_WAR
	.align		4
.L_80:
        /*006c*/ 	.byte	0x04, 0x36
        /*006e*/ 	.short	(.L_82 - .L_81)
.L_81:
        /*0070*/ 	.word	0x00000008
.L_82:


//--------------------- .nv.callgraph             --------------------------
	.section	.nv.callgraph,"",@"SHT_CUDA_CALLGRAPH"
	.align	4
	.sectionentsize	8
	.align		4
        /*0000*/ 	.word	0x00000000
	.align		4
        /*0004*/ 	.word	0xffffffff
	.align		4
        /*0008*/ 	.word	0x00000000
	.align		4
        /*000c*/ 	.word	0xfffffffe
	.align		4
        /*0010*/ 	.word	0x00000000
	.align		4
        /*0014*/ 	.word	0xfffffffd
	.align		4
        /*0018*/ 	.word	0x00000000
	.align		4
        /*001c*/ 	.word	0xfffffffc


//--------------------- .nv.constant4             --------------------------
	.section	.nv.constant4,"a",@progbits
	.align	8
	.align		8
.nv.constant4:
        /*0000*/ 	.dword	precalc_xorwow_matrix
	.align		8
        /*0008*/ 	.dword	precalc_xorwow_offset_matrix
	.align		8
        /*0010*/ 	.dword	mrg32k3aM1
	.align		8
        /*0018*/ 	.dword	mrg32k3aM2
	.align		8
        /*0020*/ 	.dword	mrg32k3aM1SubSeq
	.align		8
        /*0028*/ 	.dword	mrg32k3aM2SubSeq
	.align		8
        /*0030*/ 	.dword	mrg32k3aM1Seq
	.align		8
        /*0038*/ 	.dword	mrg32k3aM2Seq


//--------------------- .nv.constant3             --------------------------
	.section	.nv.constant3,"a",@progbits
	.align	8
.nv.constant3:
	.type		__cr_lgamma_table,@object
	.size		__cr_lgamma_table,(.L_8 - __cr_lgamma_table)
__cr_lgamma_table:
        /*0000*/ 	.byte	0x00, 0x00, 0x00, 0x00, 0x00, 0x00, 0x00, 0x00, 0x00, 0x00, 0x00, 0x00, 0x00, 0x00, 0x00, 0x00
        /*0010*/ 	.byte	0xef, 0x39, 0xfa, 0xfe, 0x42, 0x2e, 0xe6, 0x3f, 0x02, 0x20, 0x2a, 0xfa, 0x0b, 0xab, 0xfc, 0x3f
        /*0020*/ 	.byte	0xf9, 0x2c, 0x92, 0x7c, 0xa7, 0x6c, 0x09, 0x40, 0xc9, 0x79, 0x44, 0x3c, 0x64, 0x26, 0x13, 0x40
        /*0030*/ 	.byte	0xca, 0x01, 0xcf, 0x3a, 0x27, 0x51, 0x1a, 0x40, 0x30, 0xcc, 0x2d, 0xf3, 0xe1, 0x0c, 0x21, 0x40
        /*0040*/ 	.byte	0x0d, 0xb7, 0xfc, 0x82, 0x8e, 0x35, 0x25, 0x40
.L_8:


//--------------------- .text._Z51igemm_output_fp_no_quantize_blockperrow_cuda_kernelIaiEvPT_S1_P6__halfS3_Pfiii --------------------------
	.section	.text._Z51igemm_output_fp_no_quantize_blockperrow_cuda_kernelIaiEvPT_S1_P6__halfS3_Pfiii,"ax",@progbits
	.align	128
        .global         _Z51igemm_output_fp_no_quantize_blockperrow_cuda_kernelIaiEvPT_S1_P6__halfS3_Pfiii
        .type           _Z51igemm_output_fp_no_quantize_blockperrow_cuda_kernelIaiEvPT_S1_P6__halfS3_Pfiii,@function
        .size           _Z51igemm_output_fp_no_quantize_blockperrow_cuda_kernelIaiEvPT_S1_P6__halfS3_Pfiii,(.L_x_27 - _Z51igemm_output_fp_no_quantize_blockperrow_cuda_kernelIaiEvPT_S1_P6__halfS3_Pfiii)
        .other          _Z51igemm_output_fp_no_quantize_blockperrow_cuda_kernelIaiEvPT_S1_P6__halfS3_Pfiii,@"STO_CUDA_ENTRY STV_DEFAULT"
_Z51igemm_output_fp_no_quantize_blockperrow_cuda_kernelIaiEvPT_S1_P6__halfS3_Pfiii:
.text._Z51igemm_output_fp_no_quantize_blockperrow_cuda_kernelIaiEvPT_S1_P6__halfS3_Pfiii:
[----:B------:R-:W-:Y:S01]  /*0000*/  LDC R1, c[0x0][0x37c] ;  /* 0x0000df00ff017b82 */ /* 0x000fe20000000800 */
[----:B------:R-:W0:Y:S01]  /*0010*/  S2R R90, SR_TID.X ;  /* 0x00000000005a7919 */ /* 0x000e220000002100 */
[----:B------:R-:W1:Y:S06]  /*0020*/  LDCU UR8, c[0x0][0x3b0] ;  /* 0x00007600ff0877ac */ /* 0x000e6c0008000800 */
[----:B------:R-:W2:Y:S01]  /*0030*/  S2UR UR4, SR_CTAID.Y ;  /* 0x00000000000479c3 */ /* 0x000ea20000002600 */
[----:B------:R-:W-:Y:S01]  /*0040*/  CS2R R220, SRZ ;  /* 0x0000000000dc7805 */ /* 0x000fe2000001ff00 */
[----:B------:R-:W3:Y:S01]  /*0050*/  S2R R0, SR_TID.X ;  /* 0x0000000000007919 */ /* 0x000ee20000002100 */
[----:B------:R-:W-:-:S02]  /*0060*/  CS2R R218, SRZ ;  /* 0x0000000000da7805 */ /* 0x000fc4000001ff00 */
[----:B------:R-:W-:Y:S02]  /*0070*/  CS2R R216, SRZ ;  /* 0x0000000000d87805 */ /* 0x000fe4000001ff00 */
[----:B------:R-:W-:Y:S01]  /*0080*/  CS2R R214, SRZ ;  /* 0x0000000000d67805 */ /* 0x000fe2000001ff00 */
[----:B------:R-:W4:Y:S01]  /*0090*/  S2R R89, SR_CTAID.X ;  /* 0x0000000000597919 */ /* 0x000f220000002500 */
[----:B------:R-:W-:Y:S01]  /*00a0*/  CS2R R212, SRZ ;  /* 0x0000000000d47805 */ /* 0x000fe2000001ff00 */
[----:B------:R-:W2:Y:S01]  /*00b0*/  LDC R225, c[0x0][0x3ac] ;  /* 0x0000eb00ffe17b82 */ /* 0x000ea20000000800 */
[----:B------:R-:W-:Y:S01]  /*00c0*/  CS2R R210, SRZ ;  /* 0x0000000000d27805 */ /* 0x000fe2000001ff00 */
[----:B------:R-:W0:Y:S01]  /*00d0*/  S2R R224, SR_LANEID ;  /* 0x0000000000e07919 */ /* 0x000e220000000000 */
[----:B------:R-:W-:Y:S02]  /*00e0*/  CS2R R208, SRZ ;  /* 0x0000000000d07805 */ /* 0x000fe4000001ff00 */
[----:B------:R-:W-:-:S02]  /*00f0*/  CS2R R206, SRZ ;  /* 0x0000000000ce7805 */ /* 0x000fc4000001ff00 */
[----:B------:R-:W-:Y:S02]  /*0100*/  CS2R R204, SRZ ;  /* 0x0000000000cc7805 */ /* 0x000fe4000001ff00 */
[----:B------:R-:W-:Y:S02]  /*0110*/  CS2R R202, SRZ ;  /* 0x0000000000ca7805 */ /* 0x000fe4000001ff00 */
[----:B------:R-:W-:Y:S01]  /*0120*/  CS2R R200, SRZ ;  /* 0x0000000000c87805 */ /* 0x000fe2000001ff00 */
[----:B------:R-:W2:Y:S01]  /*0130*/  LDC.64 R250, c[0x0][0x3a0] ;  /* 0x0000e800fffa7b82 */ /* 0x000ea20000000a00 */
[----:B-1----:R-:W-:Y:S01]  /*0140*/  UISETP.GE.AND UP0, UPT, UR8, 0x20, UPT ;  /* 0x000000200800788c */ /* 0x002fe2000bf06270 */
[----:B------:R-:W-:Y:S02]  /*0150*/  CS2R R198, SRZ ;  /* 0x0000000000c67805 */ /* 0x000fe4000001ff00 */
[----:B------:R-:W-:Y:S02]  /*0160*/  CS2R R196, SRZ ;  /* 0x0000000000c47805 */ /* 0x000fe4000001ff00 */
[----:B------:R-:W-:-:S02]  /*0170*/  CS2R R194, SRZ ;  /* 0x0000000000c27805 */ /* 0x000fc4000001ff00 */
[----:B------:R-:W-:Y:S02]  /*0180*/  CS2R R192, SRZ ;  /* 0x0000000000c07805 */ /* 0x000fe4000001ff00 */
[----:B------:R-:W-:Y:S02]  /*0190*/  CS2R R190, SRZ ;  /* 0x0000000000be7805 */ /* 0x000fe4000001ff00 */
[----:B------:R-:W-:Y:S02]  /*01a0*/  CS2R R188, SRZ ;  /* 0x0000000000bc7805 */ /* 0x000fe4000001ff00 */
[----:B------:R-:W-:Y:S02]  /*01b0*/  CS2R R180, SRZ ;  /* 0x0000000000b47805 */ /* 0x000fe4000001ff00 */
[----:B------:R-:W-:Y:S02]  /*01c0*/  CS2R R76, SRZ ;  /* 0x00000000004c7805 */ /* 0x000fe4000001ff00 */
[----:B------:R-:W-:-:S02]  /*01d0*/  CS2R R62, SRZ ;  /* 0x00000000003e7805 */ /* 0x000fc4000001ff00 */
[----:B------:R-:W-:Y:S02]  /*01e0*/  CS2R R74, SRZ ;  /* 0x00000000004a7805 */ /* 0x000fe4000001ff00 */
[----:B------:R-:W-:Y:S02]  /*01f0*/  CS2R R176, SRZ ;  /* 0x0000000000b07805 */ /* 0x000fe4000001ff00 */
[----:B------:R-:W-:Y:S02]  /*0200*/  CS2R R186, SRZ ;  /* 0x0000000000ba7805 */ /* 0x000fe4000001ff00 */
[----:B0-----:R-:W-:Y:S02]  /*0210*/  SHF.R.U32.HI R80, RZ, 0x5, R90 ;  /* 0x00000005ff507819 */ /* 0x001fe4000001165a */
[----:B------:R-:W-:Y:S02]  /*0220*/  CS2R R70, SRZ ;  /* 0x0000000000467805 */ /* 0x000fe4000001ff00 */
[----:B------:R-:W-:-:S02]  /*0230*/  CS2R R68, SRZ ;  /* 0x0000000000447805 */ /* 0x000fc4000001ff00 */
[----:B------:R-:W-:Y:S02]  /*0240*/  CS2R R2, SRZ ;  /* 0x0000000000027805 */ /* 0x000fe4000001ff00 */
[----:B---3--:R-:W-:Y:S02]  /*0250*/  SHF.R.U32.HI R81, RZ, 0x5, R0 ;  /* 0x00000005ff517819 */ /* 0x008fe40000011600 */
[----:B------:R-:W-:Y:S02]  /*0260*/  CS2R R4, SRZ ;  /* 0x0000000000047805 */ /* 0x000fe4000001ff00 */
[----:B------:R-:W-:Y:S02]  /*0270*/  LOP3.LUT R82, R0, 0x3c0, RZ, 0xc0, !PT ;  /* 0x000003c000527812 */ /* 0x000fe400078ec0ff */
        /* <DEDUP_REMOVED lines=37> */
[----:B------:R-:W-:Y:S01]  /*04d0*/  LOP3.LUT R235, R90, 0x3c0, RZ, 0xc0, !PT ;  /* 0x000003c05aeb7812 */ /* 0x000fe200078ec0ff */
[----:B------:R-:W0:Y:S01]  /*04e0*/  LDCU.64 UR6, c[0x0][0x358] ;  /* 0x00006b00ff0677ac */ /* 0x000e220008000a00 */
[----:B------:R-:W-:-:S02]  /*04f0*/  LOP3.LUT R0, R81, 0x1, RZ, 0xc0, !PT ;  /* 0x0000000151007812 */ /* 0x000fc400078ec0ff */
[----:B----4-:R-:W-:Y:S01]  /*0500*/  LEA R231, R89, R82, 0x7 ;  /* 0x0000005259e77211 */ /* 0x010fe200078e38ff */
[----:B--2---:R-:W-:Y:S01]  /*0510*/  USHF.L.U32 UR4, UR4, 0x7, URZ ;  /* 0x0000000704047899 */ /* 0x004fe200080006ff */
[----:B------:R-:W-:Y:S01]  /*0520*/  LOP3.LUT R80, R80, 0x1, RZ, 0xc0, !PT ;  /* 0x0000000150507812 */ /* 0x000fe200078ec0ff */
[----:B------:R-:W-:Y:S10]  /*0530*/  BRA.U !UP0, `(.L_x_0) ;  /* 0x0000005108547547 */ /* 0x000ff4000b800000 */
[----:B------:R-:W1:Y:S01]  /*0540*/  S2R R88, SR_CgaCtaId ;  /* 0x0000000000587919 */ /* 0x000e620000008800 */
[----:B------:R-:W-:Y:S01]  /*0550*/  MOV R83, 0x400 ;  /* 0x0000040000537802 */ /* 0x000fe20000000f00 */
[----:B------:R-:W2:Y:S01]  /*0560*/  LDC.64 R228, c[0x0][0x390] ;  /* 0x0000e400ffe47b82 */ /* 0x000ea20000000a00 */
[C---:B------:R-:W-:Y:S01]  /*0570*/  LOP3.LUT R81, R90.reuse, 0x3fe, RZ, 0xc0, !PT ;  /* 0x000003fe5a517812 */ /* 0x040fe200078ec0ff */
[----:B------:R-:W-:Y:S01]  /*0580*/  IMAD.SHL.U32 R82, R90, 0x10, RZ ;  /* 0x000000105a527824 */ /* 0x000fe200078e00ff */
[----:B------:R-:W-:Y:S01]  /*0590*/  USHF.R.S32.HI UR5, URZ, 0x1f, UR8 ;  /* 0x0000001fff057899 */ /* 0x000fe20008011408 */
[C---:B------:R-:W-:Y:S01]  /*05a0*/  VIADD R85, R83.reuse, 0xb200 ;  /* 0x0000b20053557836 */ /* 0x040fe20000000000 */
[----:B------:R-:W3:Y:S01]  /*05b0*/  LDCU.64 UR10, c[0x0][0x380] ;  /* 0x00007000ff0a77ac */ /* 0x000ee20008000a00 */
[----:B------:R-:W-:Y:S01]  /*05c0*/  VIADD R87, R83, 0xb300 ;  /* 0x0000b30053577836 */ /* 0x000fe20000000000 */
[C---:B------:R-:W-:Y:S01]  /*05d0*/  LOP3.LUT R241, R82.reuse, 0x10, RZ, 0xc0, !PT ;  /* 0x0000001052f17812 */ /* 0x040fe200078ec0ff */
[----:B------:R-:W4:Y:S01]  /*05e0*/  LDC R226, c[0x0][0x3ac] ;  /* 0x0000eb00ffe27b82 */ /* 0x000f220000000800 */
[----:B------:R-:W-:Y:S01]  /*05f0*/  ULEA.HI UR5, UR5, UR8, URZ, 0x5 ;  /* 0x0000000805057291 */ /* 0x000fe2000f8f28ff */
[----:B------:R-:W-:Y:S01]  /*0600*/  LOP3.LUT R82, R82, 0x70, RZ, 0xc0, !PT ;  /* 0x0000007052527812 */ /* 0x000fe200078ec0ff */
[C---:B------:R-:W-:Y:S01]  /*0610*/  IMAD R233, R89.reuse, 0x80, R90 ;  /* 0x0000008059e97824 */ /* 0x040fe200078e025a */
[----:B------:R-:W0:Y:S01]  /*0620*/  LDCU.64 UR12, c[0x0][0x388] ;  /* 0x00007100ff0c77ac */ /* 0x000e220008000a00 */
[----:B------:R-:W-:Y:S01]  /*0630*/  IMAD.MOV.U32 R220, RZ, RZ, RZ ;  /* 0x000000ffffdc7224 */ /* 0x000fe200078e00ff */
[----:B------:R-:W-:Y:S01]  /*0640*/  LEA R232, R89, R82, 0x7 ;  /* 0x0000005259e87211 */ /* 0x000fe200078e38ff */
[----:B------:R-:W-:Y:S01]  /*0650*/  USHF.R.S32.HI UR5, URZ, 0x5, UR5 ;  /* 0x00000005ff057899 */ /* 0x000fe20008011405 */
[----:B-1----:R-:W-:-:S02]  /*0660*/  LEA R84, R88, R83, 0x18 ;  /* 0x0000005358547211 */ /* 0x002fc400078ec0ff */
[C---:B------:R-:W-:Y:S02]  /*0670*/  LEA R85, R88.reuse, R85, 0x18 ;  /* 0x0000005558557211 */ /* 0x040fe400078ec0ff */
[----:B------:R-:W-:Y:S01]  /*0680*/  LEA R87, R88, R87, 0x18 ;  /* 0x0000005758577211 */ /* 0x000fe200078ec0ff */
[C---:B------:R-:W-:Y:S01]  /*0690*/  IMAD R86, R81.reuse, 0x30, R84 ;  /* 0x0000003051567824 */ /* 0x040fe200078e0254 */
[----:B------:R-:W-:Y:S01]  /*06a0*/  IADD3 R84, PT, PT, R81, UR4, RZ ;  /* 0x0000000451547c10 */ /* 0x000fe2000fffe0ff */
[----:B------:R-:W-:Y:S01]  /*06b0*/  IMAD R239, R90, 0x2, R85 ;  /* 0x000000025aef7824 */ /* 0x000fe200078e0255 */
[C---:B------:R-:W-:Y:S02]  /*06c0*/  IADD3 R81, PT, PT, R83.reuse, 0x1800, RZ ;  /* 0x0000180053517810 */ /* 0x040fe40007ffe0ff */
[----:B------:R-:W-:Y:S01]  /*06d0*/  IADD3 R83, PT, PT, R83, 0x2a00, RZ ;  /* 0x00002a0053537810 */ /* 0x000fe20007ffe0ff */
[----:B------:R-:W-:Y:S01]  /*06e0*/  IMAD R234, R84, UR8, R241 ;  /* 0x0000000854ea7c24 */ /* 0x000fe2000f8e02f1 */
[----:B------:R-:W-:Y:S01]  /*06f0*/  IADD3 R84, PT, PT, R90, UR4, RZ ;  /* 0x000000045a547c10 */ /* 0x000fe2000fffe0ff */
[----:B------:R-:W-:Y:S01]  /*0700*/  IMAD.IADD R241, R241, 0x1, R86 ;  /* 0x00000001f1f17824 */ /* 0x000fe200078e0256 */
[----:B------:R-:W-:-:S02]  /*0710*/  LEA R236, R88, R81, 0x18 ;  /* 0x0000005158ec7211 */ /* 0x000fc400078ec0ff */
[----:B------:R-:W-:Y:S01]  /*0720*/  SHF.R.U32.HI R81, RZ, 0x2, R90 ;  /* 0x00000002ff517819 */ /* 0x000fe2000001165a */
[----:B------:R-:W-:Y:S01]  /*0730*/  IMAD R85, R84, UR5, RZ ;  /* 0x0000000554557c24 */ /* 0x000fe2000f8e02ff */
[----:B------:R-:W-:Y:S01]  /*0740*/  LEA R237, R88, R83, 0x18 ;  /* 0x0000005358ed7211 */ /* 0x000fe200078ec0ff */
[----:B------:R-:W-:Y:S01]  /*0750*/  UIADD3 UR5, UPT, UPT, -UR5, URZ, URZ ;  /* 0x000000ff05057290 */ /* 0x000fe2000fffe1ff */
[----:B------:R-:W-:Y:S01]  /*0760*/  LOP3.LUT R81, R81, 0xfe, RZ, 0xc0, !PT ;  /* 0x000000fe51517812 */ /* 0x000fe200078ec0ff */
[----:B--2---:R-:W-:Y:S01]  /*0770*/  IMAD.WIDE.U32 R228, R85, 0x2, R228 ;  /* 0x0000000255e47825 */ /* 0x004fe200078e00e4 */
[----:B---3--:R-:W-:Y:S02]  /*0780*/  IADD3 R230, P0, PT, R234, UR10, RZ ;  /* 0x0000000aeae67c10 */ /* 0x008fe4000ff1e0ff */
[----:B------:R-:W-:Y:S01]  /*0790*/  LEA R238, R90, R87, 0x1 ;  /* 0x000000575aee7211 */ /* 0x000fe200078e08ff */
[--C-:B------:R-:W-:Y:S01]  /*07a0*/  IMAD R80, R80, 0x4400, R237.reuse ;  /* 0x0000440050507824 */ /* 0x100fe200078e02ed */
[----:B------:R-:W-:Y:S01]  /*07b0*/  MOV R227, R229 ;  /* 0x000000e500e37202 */ /* 0x000fe20000000f00 */
[----:B------:R-:W-:Y:S01]  /*07c0*/  IMAD R83, R81, 0x90, R236 ;  /* 0x0000009051537824 */ /* 0x000fe200078e02ec */
[----:B------:R-:W-:Y:S01]  /*07d0*/  IADD3 R236, PT, PT, R235, R236, RZ ;  /* 0x000000ecebec7210 */ /* 0x000fe20007ffe0ff */
[----:B------:R-:W-:Y:S01]  /*07e0*/  IMAD R237, R90, 0x110, R237 ;  /* 0x000001105aed7824 */ /* 0x000fe200078e02ed */
[----:B------:R-:W-:Y:S01]  /*07f0*/  IADD3 R234, PT, PT, R234, UR8, RZ ;  /* 0x00000008eaea7c10 */ /* 0x000fe2000fffe0ff */
[----:B------:R-:W-:-:S02]  /*0800*/  IMAD.IADD R240, R82, 0x1, R83 ;  /* 0x0000000152f07824 */ /* 0x000fc400078e0253 */
[----:B------:R-:W-:Y:S02]  /*0810*/  IMAD R235, R235, 0x2, R80 ;  /* 0x00000002ebeb7824 */ /* 0x000fe400078e0250 */
[----:B----4-:R-:W-:Y:S02]  /*0820*/  IMAD R232, R81, R226, R232 ;  /* 0x000000e251e87224 */ /* 0x010fe400078e02e8 */
[----:B0-----:R-:W-:-:S07]  /*0830*/  IMAD.X R229, RZ, RZ, UR11, P0 ;  /* 0x0000000bffe57e24 */ /* 0x001fce00080e06ff */
.L_x_1:
[----:B------:R-:W0:Y:S01]  /*0840*/  LDC.64 R96, c[0x0][0x398] ;  /* 0x0000e600ff607b82 */ /* 0x000e220000000a00 */
[----:B------:R-:W-:Y:S01]  /*0850*/  IADD3 R88, P1, PT, R232, UR12, RZ ;  /* 0x0000000ce8587c10 */ /* 0x000fe2000ff3e0ff */
[----:B------:R-:W-:Y:S01]  /*0860*/  IMAD.MOV.U32 R81, RZ, RZ, R229 ;  /* 0x000000ffff517224 */ /* 0x000fe200078e00e5 */
[----:B------:R-:W-:Y:S01]  /*0870*/  IADD3 R84, P0, PT, R234, UR10, RZ ;  /* 0x0000000aea547c10 */ /* 0x000fe2000ff1e0ff */
[----:B------:R-:W-:Y:S01]  /*0880*/  IMAD.MOV.U32 R98, RZ, RZ, R228 ;  /* 0x000000ffff627224 */ /* 0x000fe200078e00e4 */
[----:B------:R-:W-:Y:S02]  /*0890*/  LEA.HI.X.SX32 R89, R232, UR13, 0x1, P1 ;  /* 0x0000000de8597c11 */ /* 0x000fe400088f0eff */
[----:B------:R-:W-:Y:S02]  /*08a0*/  IADD3 R92, P1, PT, R88, R226, RZ ;  /* 0x000000e2585c7210 */ /* 0x000fe40007f3e0ff */
[----:B------:R-:W-:Y:S02]  /*08b0*/  MOV R80, R230 ;  /* 0x000000e600507202 */ /* 0x000fe40000000f00 */
[----:B------:R-:W-:-:S02]  /*08c0*/  IADD3.X R85, PT, PT, RZ, UR11, RZ, P0, !PT ;  /* 0x0000000bff557c10 */ /* 0x000fc400087fe4ff */
[----:B------:R-:W-:Y:S02]  /*08d0*/  LEA.HI.X.SX32 R93, R226, R89, 0x1, P1 ;  /* 0x00000059e25d7211 */ /* 0x000fe400008f0eff */
[----:B------:R-:W-:Y:S01]  /*08e0*/  MOV R99, R227 ;  /* 0x000000e300637202 */ /* 0x000fe20000000f00 */
[----:B------:R-:W2:Y:S04]  /*08f0*/  LDG.E.128.CONSTANT R80, desc[UR6][R80.64] ;  /* 0x0000000650507981 */ /* 0x000ea8000c1e9d00 */
[----:B------:R-:W3:Y:S01]  /*0900*/  LDG.E.128.CONSTANT R84, desc[UR6][R84.64] ;  /* 0x0000000654547981 */ /* 0x000ee2000c1e9d00 */
[----:B0-----:R-:W-:-:S03]  /*0910*/  IMAD.WIDE R96, R233, 0x2, R96 ;  /* 0x00000002e9607825 */ /* 0x001fc600078e0260 */
[----:B------:R-:W4:Y:S04]  /*0920*/  LDG.E.128.CONSTANT R88, desc[UR6][R88.64] ;  /* 0x0000000658587981 */ /* 0x000f28000c1e9d00 */
[----:B------:R-:W5:Y:S04]  /*0930*/  LDG.E.128.CONSTANT R92, desc[UR6][R92.64] ;  /* 0x000000065c5c7981 */ /* 0x000f68000c1e9d00 */
[----:B------:R-:W5:Y:S04]  /*0940*/  LDG.E.U16.CONSTANT R98, desc[UR6][R98.64] ;  /* 0x0000000662627981 */ /* 0x000f68000c1e9500 */
[----:B------:R-:W5:Y:S01]  /*0950*/  LDG.E.U16.CONSTANT R97, desc[UR6][R96.64] ;  /* 0x0000000660617981 */ /* 0x000f62000c1e9500 */
[----:B------:R-:W0:Y:S01]  /*0960*/  S2R R101, SR_CgaCtaId ;  /* 0x0000000000657919 */ /* 0x000e220000008800 */
[----:B------:R-:W-:-:S04]  /*0970*/  MOV R144, 0x400 ;  /* 0x0000040000907802 */ /* 0x000fc80000000f00 */
[----:B0-----:R-:W-:Y:S01]  /*0980*/  LEA R144, R101, R144, 0x18 ;  /* 0x0000009065907211 */ /* 0x001fe200078ec0ff */
[----:B--2---:R-:W-:Y:S04]  /*0990*/  STS.128 [R241], R80 ;  /* 0x00000050f1007388 */ /* 0x004fe80000000c00 */
[----:B---3--:R-:W-:Y:S04]  /*09a0*/  STS.128 [R241+0x30], R84 ;  /* 0x00003054f1007388 */ /* 0x008fe80000000c00 */
[----:B----4-:R-:W-:Y:S04]  /*09b0*/  STS.128 [R240], R88 ;  /* 0x00000058f0007388 */ /* 0x010fe80000000c00 */
[----:B-----5:R-:W-:Y:S04]  /*09c0*/  STS.128 [R240+0x90], R92 ;  /* 0x0000905cf0007388 */ /* 0x020fe80000000c00 */
[----:B------:R-:W-:Y:S04]  /*09d0*/  STS.U16 [R239], R98 ;  /* 0x00000062ef007388 */ /* 0x000fe80000000400 */
[----:B------:R-:W-:Y:S01]  /*09e0*/  STS.U16 [R238], R97 ;  /* 0x00000061ee007388 */ /* 0x000fe20000000400 */
[----:B------:R-:W-:Y:S06]  /*09f0*/  BAR.SYNC.DEFER_BLOCKING 0x0 ;  /* 0x0000000000007b1d */ /* 0x000fec0000010000 */
[----:B------:R-:W-:Y:S04]  /*0a00*/  LDS.U16 R96, [R239] ;  /* 0x00000000ef607984 */ /* 0x000fe80000000400 */
[----:B------:R-:W0:Y:S02]  /*0a10*/  LDS.U16 R99, [R144+0xb300] ;  /* 0x00b3000090637984 */ /* 0x000e240000000400 */
[----:B0-----:R-:W-:-:S05]  /*0a20*/  HMUL2 R99, R96.H0_H0, R99.H0_H0 ;  /* 0x2000006360637232 */ /* 0x001fca0000000800 */
[----:B------:R-:W-:Y:S04]  /*0a30*/  STS.U16 [R237], R99 ;  /* 0x00000063ed007388 */ /* 0x000fe80000000400 */
[----:B------:R-:W0:Y:S02]  /*0a40*/  LDS.U16 R81, [R144+0xb302] ;  /* 0x00b3020090517984 */ /* 0x000e240000000400 */
[----:B0-----:R-:W-:-:S05]  /*0a50*/  HMUL2 R81, R96.H0_H0, R81.H0_H0 ;  /* 0x2000005160517232 */ /* 0x001fca0000000800 */
[----:B------:R-:W-:-:S05]  /*0a60*/  PRMT R80, R81, 0x7610, R80 ;  /* 0x0000761051507816 */ /* 0x000fca0000000050 */
[----:B------:R-:W-:Y:S04]  /*0a70*/  STS.U16 [R237+0x2], R80 ;  /* 0x00000250ed007388 */ /* 0x000fe80000000400 */
        /* <DEDUP_REMOVED lines=496> */
[----:B------:R-:W0:Y:S01]  /*2980*/  LDS.U16 R81, [R144+0xb3fc] ;  /* 0x00b3fc0090517984 */ /* 0x000e220000000400 */
[----:B------:R-:W1:Y:S01]  /*2990*/  S2R R91, SR_LANEID ;  /* 0x00000000005b7919 */ /* 0x000e620000000000 */
[----:B------:R-:W2:Y:S01]  /*29a0*/  S2R R82, SR_TID.X ;  /* 0x0000000000527919 */ /* 0x000ea20000002100 */
[----:B0-----:R-:W-:-:S05]  /*29b0*/  HMUL2 R81, R96.H0_H0, R81.H0_H0 ;  /* 0x2000005160517232 */ /* 0x001fca0000000800 */
[----:B------:R-:W-:-:S05]  /*29c0*/  PRMT R85, R81, 0x7610, R85 ;  /* 0x0000761051557816 */ /* 0x000fca0000000055 */
[----:B------:R0:W-:Y:S04]  /*29d0*/  STS.U16 [R237+0xfc], R85 ;  /* 0x0000fc55ed007388 */ /* 0x0001e80000000400 */
[----:B------:R3:W4:Y:S01]  /*29e0*/  LDS.U16 R81, [R144+0xb3fe] ;  /* 0x00b3fe0090517984 */ /* 0x0007220000000400 */
[----:B-1----:R-:W-:Y:S01]  /*29f0*/  IMAD.SHL.U32 R83, R91, 0x4, RZ ;  /* 0x000000045b537824 */ /* 0x002fe200078e00ff */
[----:B------:R-:W-:-:S04]  /*2a00*/  SHF.R.U32.HI R242, RZ, 0x2, R91 ;  /* 0x00000002fff27819 */ /* 0x000fc8000001165b */
[----:B------:R-:W-:Y:S02]  /*2a10*/  LOP3.LUT R83, R83, 0xc, RZ, 0xe2, !PT ;  /* 0x0000000c53537812 */ /* 0x000fe400078ee2ff */
[----:B------:R-:W-:Y:S02]  /*2a20*/  LOP3.LUT R80, R91, 0xf, RZ, 0xc0, !PT ;  /* 0x0000000f5b507812 */ /* 0x000fe400078ec0ff */
[----:B--2---:R-:W-:Y:S01]  /*2a30*/  SHF.R.U32.HI R82, RZ, 0x5, R82 ;  /* 0x00000005ff527819 */ /* 0x004fe20000011652 */
[----:B------:R-:W-:Y:S01]  /*2a40*/  IMAD R83, R83, 0x90, R242 ;  /* 0x0000009053537824 */ /* 0x000fe200078e02f2 */
[----:B------:R-:W-:Y:S02]  /*2a50*/  SHF.R.U32.HI R222, RZ, 0x3, R80 ;  /* 0x00000003ffde7819 */ /* 0x000fe40000011650 */
[----:B0-----:R-:W-:Y:S02]  /*2a60*/  LOP3.LUT R85, R80, 0x7, RZ, 0xc0, !PT ;  /* 0x0000000750557812 */ /* 0x001fe400078ec0ff */
[----:B------:R-:W-:-:S02]  /*2a70*/  LOP3.LUT R89, R82, 0x1, RZ, 0xc0, !PT ;  /* 0x0000000152597812 */ /* 0x000fc400078ec0ff */
[----:B------:R-:W-:Y:S02]  /*2a80*/  IADD3 R94, PT, PT, R236, R83, RZ ;  /* 0x00000053ec5e7210 */ /* 0x000fe40007ffe0ff */
[----:B------:R-:W-:Y:S01]  /*2a90*/  IADD3 R101, PT, PT, R83, 0x10, R236 ;  /* 0x0000001053657810 */ /* 0x000fe20007ffe0ec */
[----:B------:R-:W-:Y:S02]  /*2aa0*/  IMAD R222, R222, 0x8, R85 ;  /* 0x00000008dede7824 */ /* 0x000fe400078e0255 */
[----:B---3--:R-:W-:Y:S02]  /*2ab0*/  IMAD R144, R89, 0xc00, R144 ;  /* 0x00000c0059907824 */ /* 0x008fe400078e0290 */
[----:B----4-:R-:W-:-:S05]  /*2ac0*/  HMUL2 R81, R96.H0_H0, R81.H0_H0 ;  /* 0x2000005160517232 */ /* 0x010fca0000000800 */
[----:B------:R-:W-:-:S05]  /*2ad0*/  PRMT R88, R81, 0x7610, R88 ;  /* 0x0000761051587816 */ /* 0x000fca0000000058 */
[----:B------:R-:W-:Y:S04]  /*2ae0*/  STS.U16 [R237+0xfe], R88 ;  /* 0x0000fe58ed007388 */ /* 0x000fe80000000400 */
[----:B------:R-:W-:Y:S04]  /*2af0*/  LDS.U8 R80, [R94] ;  /* 0x000000005e507984 */ /* 0x000fe80000000000 */
[----:B------:R-:W-:Y:S04]  /*2b00*/  LDS.U8 R81, [R94+0x90] ;  /* 0x000090005e517984 */ /* 0x000fe80000000000 */
[----:B------:R-:W-:Y:S04]  /*2b10*/  LDS.U8 R82, [R94+0x120] ;  /* 0x000120005e527984 */ /* 0x000fe80000000000 */
[----:B------:R-:W-:Y:S04]  /*2b20*/  LDS.U8 R85, [R94+0x1b0] ;  /* 0x0001b0005e557984 */ /* 0x000fe80000000000 */
[----:B------:R-:W-:Y:S04]  /*2b30*/  LDS.U8 R84, [R94+0x8] ;  /* 0x000008005e547984 */ /* 0x000fe80000000000 */
[----:B------:R-:W-:Y:S04]  /*2b40*/  LDS.U8 R87, [R94+0x98] ;  /* 0x000098005e577984 */ /* 0x000fe80000000000 */
[----:B------:R-:W-:Y:S04]  /*2b50*/  LDS.U8 R86, [R94+0x128] ;  /* 0x000128005e567984 */ /* 0x000fe80000000000 */
[----:B------:R-:W0:Y:S04]  /*2b60*/  LDS.U8 R89, [R94+0x1b8] ;  /* 0x0001b8005e597984 */ /* 0x000e280000000000 */
[----:B------:R-:W-:Y:S04]  /*2b70*/  LDS.U8 R88, [R101] ;  /* 0x0000000065587984 */ /* 0x000fe80000000000 */
[----:B------:R-:W1:Y:S04]  /*2b80*/  LDS.U8 R93, [R101+0x90] ;  /* 0x00009000655d7984 */ /* 0x000e680000000000 */
[----:B------:R-:W-:Y:S04]  /*2b90*/  LDS.U8 R90, [R101+0x120] ;  /* 0x00012000655a7984 */ /* 0x000fe80000000000 */
[----:B------:R-:W2:Y:S04]  /*2ba0*/  LDS.U8 R95, [R101+0x1b0] ;  /* 0x0001b000655f7984 */ /* 0x000ea80000000000 */
[----:B------:R-:W-:Y:S04]  /*2bb0*/  LDS.U8 R94, [R101+0x128] ;  /* 0x00012800655e7984 */ /* 0x000fe80000000000 */
[----:B------:R-:W3:Y:S01]  /*2bc0*/  LDS.U8 R105, [R101+0x1b8] ;  /* 0x0001b80065697984 */ /* 0x000ee20000000000 */
[----:B------:R-:W-:-:S03]  /*2bd0*/  IADD3 R100, PT, PT, R83, 0x20, R236 ;  /* 0x0000002053647810 */ /* 0x000fc60007ffe0ec */
[----:B------:R-:W-:Y:S04]  /*2be0*/  LDS.U8 R92, [R101+0x8] ;  /* 0x00000800655c7984 */ /* 0x000fe80000000000 */
[----:B------:R-:W4:Y:S04]  /*2bf0*/  LDS.U8 R99, [R101+0x98] ;  /* 0x0000980065637984 */ /* 0x000f280000000000 */
[----:B------:R-:W-:Y:S04]  /*2c00*/  LDS.U8 R106, [R100+0x8] ;  /* 0x00000800646a7984 */ /* 0x000fe80000000000 */
[----:B------:R-:W5:Y:S04]  /*2c10*/  LDS.U8 R111, [R100+0x98] ;  /* 0x00009800646f7984 */ /* 0x000f680000000000 */
[----:B------:R-:W-:Y:S04]  /*2c20*/  LDS.U8 R108, [R100+0x128] ;  /* 0x00012800646c7984 */ /* 0x000fe80000000000 */
[----:B------:R-:W5:Y:S01]  /*2c30*/  LDS.U8 R113, [R100+0x1b8] ;  /* 0x0001b80064717984 */ /* 0x000f620000000000 */
[----:B0-----:R-:W-:Y:S01]  /*2c40*/  IMAD R89, R89, 0x100, R86 ;  /* 0x0000010059597824 */ /* 0x001fe200078e0256 */
[----:B-1----:R-:W-:-:S02]  /*2c50*/  LEA R88, R93, R88, 0x8 ;  /* 0x000000585d587211 */ /* 0x002fc400078e40ff */
[----:B------:R-:W-:Y:S02]  /*2c60*/  LEA R84, R87, R84, 0x8 ;  /* 0x0000005457547211 */ /* 0x000fe400078e40ff */
[C-C-:B------:R-:W-:Y:S02]  /*2c70*/  IADD3 R118, PT, PT, R83.reuse, 0x900, R236.reuse ;  /* 0x0000090053767810 */ /* 0x140fe40007ffe0ec */
[----:B------:R-:W-:Y:S01]  /*2c80*/  IADD3 R120, PT, PT, R83, 0x30, R236 ;  /* 0x0000003053787810 */ /* 0x000fe20007ffe0ec */
[----:B--2---:R-:W-:Y:S01]  /*2c90*/  IMAD R95, R95, 0x100, R90 ;  /* 0x000001005f5f7824 */ /* 0x004fe200078e025a */
[----:B------:R-:W-:Y:S01]  /*2ca0*/  PRMT R246, R84, 0x5410, R89 ;  /* 0x0000541054f67816 */ /* 0x000fe20000000059 */
[----:B------:R-:W-:Y:S01]  /*2cb0*/  LDS.U8 R134, [R118+0x8] ;  /* 0x0000080076867984 */ /* 0x000fe20000000000 */
[----:B---3--:R-:W-:Y:S01]  /*2cc0*/  IMAD R105, R105, 0x100, R94 ;  /* 0x0000010069697824 */ /* 0x008fe200078e025e */
[----:B------:R-:W-:Y:S02]  /*2cd0*/  IADD3 R94, PT, PT, R83, 0x910, R236 ;  /* 0x00000910535e7810 */ /* 0x000fe40007ffe0ec */
[----:B------:R-:W-:Y:S01]  /*2ce0*/  LDS.U8 R137, [R118+0x98] ;  /* 0x0000980076897984 */ /* 0x000fe20000000000 */
[----:B------:R-:W-:-:S03]  /*2cf0*/  PRMT R171, R88, 0x5410, R95 ;  /* 0x0000541058ab7816 */ /* 0x000fc6000000005f */
[----:B------:R-:W-:Y:S04]  /*2d00*/  LDS.U8 R88, [R94+0x120] ;  /* 0x000120005e587984 */ /* 0x000fe80000000000 */
[----:B------:R-:W0:Y:S01]  /*2d10*/  LDS.U8 R89, [R94+0x1b0] ;  /* 0x0001b0005e597984 */ /* 0x000e220000000000 */
[----:B----4-:R-:W-:-:S03]  /*2d20*/  LEA R92, R99, R92, 0x8 ;  /* 0x0000005c635c7211 */ /* 0x010fc600078e40ff */
[----:B------:R-:W-:Y:S01]  /*2d30*/  LDS.U8 R90, [R118+0x128] ;  /* 0x00012800765a7984 */ /* 0x000fe20000000000 */
[----:B-----5:R-:W-:-:S03]  /*2d40*/  LEA R106, R111, R106, 0x8 ;  /* 0x0000006a6f6a7211 */ /* 0x020fc600078e40ff */
[----:B------:R-:W1:Y:S01]  /*2d50*/  LDS.U8 R99, [R118+0x1b8] ;  /* 0x0001b80076637984 */ /* 0x000e620000000000 */
[----:B------:R-:W-:-:S03]  /*2d60*/  IMAD R85, R85, 0x100, R82 ;  /* 0x0000010055557824 */ /* 0x000fc600078e0252 */
[----:B------:R-:W-:Y:S01]  /*2d70*/  LDS.U8 R132, [R94] ;  /* 0x000000005e847984 */ /* 0x000fe20000000000 */
[----:B------:R-:W-:-:S03]  /*2d80*/  IMAD R113, R113, 0x100, R108 ;  /* 0x0000010071717824 */ /* 0x000fc600078e026c */
[----:B------:R-:W2:Y:S01]  /*2d90*/  LDS.U8 R135, [R94+0x90] ;  /* 0x000090005e877984 */ /* 0x000ea20000000000 */
[----:B------:R-:W-:Y:S01]  /*2da0*/  IMAD R96, R222, 0x30, R144 ;  /* 0x00000030de607824 */ /* 0x000fe200078e0290 */
[----:B------:R-:W-:Y:S02]  /*2db0*/  PRMT R167, R106, 0x5410, R113 ;  /* 0x000054106aa77816 */ /* 0x000fe40000000071 */
[----:B------:R-:W-:Y:S04]  /*2dc0*/  LDS.U8 R112, [R120+0x120] ;  /* 0x0001200078707984 */ /* 0x000fe80000000000 */
[----:B------:R-:W3:Y:S04]  /*2dd0*/  LDS.U8 R117, [R120+0x1b0] ;  /* 0x0001b00078757984 */ /* 0x000ee80000000000 */
[----:B------:R-:W-:Y:S04]  /*2de0*/  LDS.U8 R82, [R120] ;  /* 0x0000000078527984 */ /* 0x000fe80000000000 */
[----:B------:R-:W4:Y:S04]  /*2df0*/  LDS.U8 R115, [R120+0x90] ;  /* 0x0000900078737984 */ /* 0x000f280000000000 */
[----:B------:R-:W-:Y:S04]  /*2e00*/  LDS.U8 R106, [R94+0x128] ;  /* 0x000128005e6a7984 */ /* 0x000fe80000000000 */
[----:B------:R-:W5:Y:S04]  /*2e10*/  LDS.U8 R133, [R94+0x1b8] ;  /* 0x0001b8005e857984 */ /* 0x000f680000000000 */
[----:B------:R-:W-:Y:S04]  /*2e20*/  LDS.U8 R128, [R94+0x8] ;  /* 0x000008005e807984 */ /* 0x000fe80000000000 */
[----:B------:R-:W5:Y:S04]  /*2e30*/  LDS.U8 R129, [R94+0x98] ;  /* 0x000098005e817984 */ /* 0x000f680000000000 */
[----:B------:R-:W-:Y:S04]  /*2e40*/  LDS.U8 R104, [R100+0x120] ;  /* 0x0001200064687984 */ /* 0x000fe80000000000 */
[----:B------:R-:W5:Y:S04]  /*2e50*/  LDS.U8 R109, [R100+0x1b0] ;  /* 0x0001b000646d7984 */ /* 0x000f680000000000 */
[----:B------:R-:W-:Y:S04]  /*2e60*/  LDS.U8 R116, [R118+0x120] ;  /* 0x0001200076747984 */ /* 0x000fe80000000000 */
[----:B------:R-:W-:Y:S04]  /*2e70*/  LDS.U8 R119, [R118+0x1b0] ;  /* 0x0001b00076777984 */ /* 0x000fe80000000000 */
[----:B------:R-:W-:Y:S04]  /*2e80*/  LDS.U8 R130, [R120+0x128] ;  /* 0x0001280078827984 */ /* 0x000fe80000000000 */
[----:B------:R-:W-:Y:S04]  /*2e90*/  LDS.U8 R131, [R120+0x1b8] ;  /* 0x0001b80078837984 */ /* 0x000fe80000000000 */
[----:B------:R-:W-:Y:S04]  /*2ea0*/  LDS.U8 R247, [R118] ;  /* 0x0000000076f77984 */ /* 0x000fe80000000000 */
[----:B------:R-:W5:Y:S04]  /*2eb0*/  LDS.U8 R110, [R118+0x90] ;  /* 0x00009000766e7984 */ /* 0x000f680000000000 */
[----:B------:R-:W-:Y:S04]  /*2ec0*/  LDS.U8 R93, [R120+0x8] ;  /* 0x00000800785d7984 */ /* 0x000fe80000000000 */
[----:B------:R-:W5:Y:S04]  /*2ed0*/  LDS.U8 R114, [R120+0x98] ;  /* 0x0000980078727984 */ /* 0x000f680000000000 */
[----:B------:R-:W5:Y:S04]  /*2ee0*/  LDSM.16.M88.2 R96, [R96] ;  /* 0x000000006060783b */ /* 0x000f680000000100 */
[----:B------:R-:W-:Y:S04]  /*2ef0*/  LDS.U8 R98, [R100] ;  /* 0x0000000064627984 */ /* 0x000fe80000000000 */
[----:B------:R5:W5:Y:S01]  /*2f00*/  LDS.U8 R107, [R100+0x90] ;  /* 0x00009000646b7984 */ /* 0x000b620000000000 */
[----:B------:R-:W-:-:S02]  /*2f10*/  LEA R80, R81, R80, 0x8 ;  /* 0x0000005051507211 */ /* 0x000fc400078e40ff */
[----:B------:R-:W-:Y:S02]  /*2f20*/  IADD3 R81, PT, PT, R144, 0x10, RZ ;  /* 0x0000001090517810 */ /* 0x000fe40007ffe0ff */
[----:B------:R-:W-:-:S03]  /*2f30*/  IADD3 R136, PT, PT, R83, 0x930, R236 ;  /* 0x0000093053887810 */ /* 0x000fc60007ffe0ec */
[----:B------:R-:W-:Y:S01]  /*2f40*/  IMAD R81, R222, 0x30, R81 ;  /* 0x00000030de517824 */ /* 0x000fe200078e0251 */
[----:B------:R-:W-:Y:S01]  /*2f50*/  PRMT R248, R80, 0x5410, R85 ;  /* 0x0000541050f87816 */ /* 0x000fe20000000055 */
[----:B0-----:R-:W-:Y:S02]  /*2f60*/  IMAD R143, R89, 0x100, R88 ;  /* 0x00000100598f7824 */ /* 0x001fe400078e0258 */
[----:B------:R-:W-:Y:S04]  /*2f70*/  LDS.U8 R88, [R136+0x8] ;  /* 0x0000080088587984 */ /* 0x000fe80000000000 */
[----:B------:R-:W0:Y:S04]  /*2f80*/  LDS.U8 R89, [R136+0x98] ;  /* 0x0000980088597984 */ /* 0x000e280000000000 */
[----:B------:R-:W0:Y:S01]  /*2f90*/  LDSM.16.M88.2 R80, [R81] ;  /* 0x000000005150783b */ /* 0x000e220000000100 */
[----:B------:R-:W-:-:S02]  /*2fa0*/  LOP3.LUT R91, R91, 0x3, RZ, 0xc0, !PT ;  /* 0x000000035b5b7812 */ /* 0x000fc400078ec0ff */
[----:B------:R-:W-:Y:S02]  /*2fb0*/  PRMT R141, R92, 0x5410, R105 ;  /* 0x000054105c8d7816 */ /* 0x000fe40000000069 */
[----:B------:R-:W-:Y:S02]  /*2fc0*/  LEA R134, R137, R134, 0x8 ;  /* 0x0000008689867211 */ /* 0x000fe400078e40ff */
[----:B-1----:R-:W-:Y:S01]  /*2fd0*/  LEA R105, R99, R90, 0x8 ;  /* 0x0000005a63697211 */ /* 0x002fe200078e40ff */
[----:B------:R-:W-:Y:S01]  /*2fe0*/  IMAD R242, R242, 0x44, R91 ;  /* 0x00000044f2f27824 */ /* 0x000fe200078e025b */
[----:B--2---:R-:W-:Y:S01]  /*2ff0*/  LEA R132, R135, R132, 0x8 ;  /* 0x0000008487847211 */ /* 0x004fe200078e40ff */
[----:B---3--:R-:W-:Y:S01]  /*3000*/  IMAD R95, R117, 0x100, R112 ;  /* 0x00000100755f7824 */ /* 0x008fe200078e0270 */
[----:B----4-:R-:W-:Y:S01]  /*3010*/  LEA R82, R115, R82, 0x8 ;  /* 0x0000005273527211 */ /* 0x010fe200078e40ff */
[----:B------:R-:W-:Y:S01]  /*3020*/  LDS.U8 R135, [R136+0x1b8] ;  /* 0x0001b80088877984 */ /* 0x000fe20000000000 */
[----:B------:R-:W-:Y:S01]  /*3030*/  PRMT R142, R134, 0x5410, R105 ;  /* 0x00005410868e7816 */ /* 0x000fe20000000069 */
[----:B-----5:R-:W-:Y:S01]  /*3040*/  IMAD R133, R133, 0x100, R106 ;  /* 0x0000010085857824 */ /* 0x020fe200078e026a */
[----:B------:R-:W-:Y:S01]  /*3050*/  PRMT R143, R132, 0x5410, R143 ;  /* 0x00005410848f7816 */ /* 0x000fe2000000008f */
[----:B------:R-:W1:Y:S01]  /*3060*/  LDS.U8 R134, [R136+0x128] ;  /* 0x0001280088867984 */ /* 0x000e620000000000 */
[----:B------:R-:W-:Y:S01]  /*3070*/  LEA R128, R129, R128, 0x8 ;  /* 0x0000008081807211 */ /* 0x000fe200078e40ff */
[----:B------:R-:W-:Y:S01]  /*3080*/  IMAD.U32 R132, R242, 0x4, R235 ;  /* 0x00000004f2847824 */ /* 0x000fe200078e00eb */
[----:B------:R-:W-:-:S02]  /*3090*/  LEA R109, R109, R104, 0x8 ;  /* 0x000000686d6d7211 */ /* 0x000fc400078e40ff */
[----:B------:R-:W-:Y:S02]  /*30a0*/  LEA R247, R110, R247, 0x8 ;  /* 0x000000f76ef77211 */ /* 0x000fe400078e40ff */
[----:B------:R-:W-:Y:S02]  /*30b0*/  IADD3 R138, PT, PT, R83, 0x920, R236 ;  /* 0x00000920538a7810 */ /* 0x000fe40007ffe0ec */
[----:B------:R-:W-:Y:S01]  /*30c0*/  LEA R166, R114, R93, 0x8 ;  /* 0x0000005d72a67211 */ /* 0x000fe200078e40ff */
[----:B------:R-:W-:Y:S01]  /*30d0*/  IMMA.16816.S8.S8 R100, R96.ROW, R248.COL, RZ ;  /* 0x000000f860647237 */ /* 0x000fe200004054ff */
[----:B------:R-:W-:Y:S01]  /*30e0*/  PRMT R168, R82, 0x5410, R95 ;  /* 0x0000541052a87816 */ /* 0x000fe2000000005f */
[----:B------:R-:W-:Y:S01]  /*30f0*/  IMAD R95, R131, 0x100, R130 ;  /* 0x00000100835f7824 */ /* 0x000fe200078e0282 */
[----:B------:R-:W-:Y:S01]  /*3100*/  LEA R104, R119, R116, 0x8 ;  /* 0x0000007477687211 */ /* 0x000fe200078e40ff */
[----:B------:R-:W-:Y:S01]  /*3110*/  IMAD R98, R107, 0x100, R98 ;  /* 0x000001006b627824 */ /* 0x000fe200078e0262 */
[----:B------:R-:W-:Y:S01]  /*3120*/  PRMT R170, R128, 0x5410, R133 ;  /* 0x0000541080aa7816 */ /* 0x000fe20000000085 */
[----:B------:R-:W-:Y:S01]  /*3130*/  LDS.U8 R82, [R136] ;  /* 0x0000000088527984 */ /* 0x000fe20000000000 */
[----:B------:R-:W-:-:S03]  /*3140*/  IADD3 R137, PT, PT, R144, 0x300, RZ ;  /* 0x0000030090897810 */ /* 0x000fc60007ffe0ff */
[----:B------:R-:W2:Y:S01]  /*3150*/  LDS R133, [R132] ;  /* 0x0000000084857984 */ /* 0x000ea20000000800 */
[----:B------:R-:W-:Y:S02]  /*3160*/  PRMT R166, R166, 0x5410, R95 ;  /* 0x00005410a6a67816 */ /* 0x000fe4000000005f */
[----:B------:R-:W-:Y:S01]  /*3170*/  PRMT R247, R247, 0x5410, R104 ;  /* 0x00005410f7f77816 */ /* 0x000fe20000000068 */
[----:B------:R-:W3:Y:S01]  /*3180*/  LDS.U8 R83, [R136+0x90] ;  /* 0x0000900088537984 */ /* 0x000ee20000000000 */
[----:B------:R-:W-:-:S03]  /*3190*/  IMAD R137, R222, 0x30, R137 ;  /* 0x00000030de897824 */ /* 0x000fc600078e0289 */
        /* <DEDUP_REMOVED lines=9> */
[----:B------:R1:W5:Y:S04]  /*3230*/  LDS.U8 R104, [R136+0x1b0] ;  /* 0x0001b00088687984 */ /* 0x0003680000000000 */
[----:B------:R-:W5:Y:S01]  /*3240*/  LDS R147, [R132+0x880] ;  /* 0x0008800084937984 */ /* 0x000f620000000800 */
[----:B------:R-:W-:Y:S03]  /*3250*/  IMMA.16816.S8.S8 R84, R96.ROW, R246.COL, RZ ;  /* 0x000000f660547237 */ /* 0x000fe600004054ff */
[----:B------:R-:W5:Y:S04]  /*3260*/  LDSM.16.M88.2 R138, [R137] ;  /* 0x00000000898a783b */ /* 0x000f680000000100 */
[----:B------:R-:W5:Y:S01]  /*3270*/  LDS R149, [R132+0x10] ;  /* 0x0000100084957984 */ /* 0x000f620000000800 */
[----:B0-----:R-:W-:Y:S01]  /*3280*/  LEA R88, R89, R88, 0x8 ;  /* 0x0000005859587211 */ /* 0x001fe200078e40ff */
[----:B------:R-:W-:Y:S01]  /*3290*/  IMMA.16816.S8.S8 R100, R80.ROW, R247.COL, R100 ;  /* 0x000000f750647237 */ /* 0x000fe20000405464 */
[----:B------:R-:W-:Y:S01]  /*32a0*/  IADD3 R89, PT, PT, R144, 0x310, RZ ;  /* 0x0000031090597810 */ /* 0x000fe20007ffe0ff */
[----:B------:R0:W0:Y:S01]  /*32b0*/  LDS R148, [R132+0x890] ;  /* 0x0008900084947984 */ /* 0x0000220000000800 */
[----:B------:R-:W-:-:S02]  /*32c0*/  PRMT R140, R98, 0x5410, R109 ;  /* 0x00005410628c7816 */ /* 0x000fc4000000006d */
[----:B------:R-:W-:Y:S01]  /*32d0*/  IADD3 R145, PT, PT, R235, 0x20, RZ ;  /* 0x00000020eb917810 */ /* 0x000fe20007ffe0ff */
[----:B-1----:R-:W-:Y:S02]  /*32e0*/  IMAD R136, R222, 0x30, R89 ;  /* 0x00000030de887824 */ /* 0x002fe400078e0259 */
[----:B------:R-:W-:Y:S02]  /*32f0*/  IMMA.16816.S8.S8 R120, R96.ROW, R171.COL, RZ ;  /* 0x000000ab60787237 */ /* 0x000fe400004054ff */
[----:B------:R-:W-:Y:S02]  /*3300*/  IMAD.U32 R145, R242, 0x4, R145 ;  /* 0x00000004f2917824 */ /* 0x000fe400078e0091 */
[----:B------:R-:W1:Y:S01]  /*3310*/  LDSM.16.M88.2 R136, [R136] ;  /* 0x000000008888783b */ /* 0x000e620000000100 */
[----:B------:R-:W-:-:S03]  /*3320*/  IMAD R135, R135, 0x100, R134 ;  /* 0x0000010087877824 */ /* 0x000fc600078e0286 */
[----:B------:R-:W-:Y:S01]  /*3330*/  IMMA.16816.S8.S8 R124, R96.ROW, R141.COL, RZ ;  /* 0x0000008d607c7237 */ /* 0x000fe200004054ff */
[----:B------:R-:W1:Y:S01]  /*3340*/  LDS R146, [R145] ;  /* 0x0000000091927984 */ /* 0x000e620000000800 */
[----:B------:R-:W-:-:S06]  /*3350*/  PRMT R243, R88, 0x5410, R135 ;  /* 0x0000541058f37816 */ /* 0x000fcc0000000087 */
[----:B------:R-:W-:Y:S01]  /*3360*/  IMMA.16816.S8.S8 R108, R96.ROW, R140.COL, RZ ;  /* 0x0000008c606c7237 */ /* 0x000fe200004054ff */
[----:B--2---:R-:W-:Y:S01]  /*3370*/  HADD2.F32 R134, -RZ, R133.H0_H0 ;  /* 0x20000085ff867230 */ /* 0x004fe20000004100 */
[----:B------:R-:W-:-:S06]  /*3380*/  I2FP.F32.S32 R135, R100 ;  /* 0x0000006400877245 */ /* 0x000fcc0000201400 */
[----:B------:R-:W-:Y:S01]  /*3390*/  IMMA.16816.S8.S8 R116, R96.ROW, R167.COL, RZ ;  /* 0x000000a760747237 */ /* 0x000fe200004054ff */
[----:B------:R-:W-:-:S07]  /*33a0*/  HADD2.F32 R133, -RZ, R133.H1_H1 ;  /* 0x30000085ff857230 */ /* 0x000fce0000004100 */
[----:B------:R-:W-:Y:S01]  /*33b0*/  IMMA.16816.S8.S8 R112, R96.ROW, R168.COL, RZ ;  /* 0x000000a860707237 */ /* 0x000fe200004054ff */
[----:B------:R-:W-:-:S07]  /*33c0*/  I2FP.F32.S32 R100, R101 ;  /* 0x0000006500647245 */ /* 0x000fce0000201400 */
[----:B------:R-:W-:Y:S08]  /*33d0*/  IMMA.16816.S8.S8 R84, R80.ROW, R142.COL, R84 ;  /* 0x0000008e50547237 */ /* 0x000ff00000405454 */
[----:B------:R-:W-:Y:S01]  /*33e0*/  IMMA.16816.S8.S8 R96, R96.ROW, R166.COL, RZ ;  /* 0x000000a660607237 */ /* 0x000fe200004054ff */
[----:B---3--:R-:W-:Y:S01]  /*33f0*/  IMAD R82, R83, 0x100, R82 ;  /* 0x0000010053527824 */ /* 0x008fe200078e0252 */
[----:B----4-:R-:W-:Y:S01]  /*3400*/  LEA R130, R131, R130, 0x8 ;  /* 0x0000008283827211 */ /* 0x010fe200078e40ff */
[----:B------:R-:W-:Y:S01]  /*3410*/  FFMA R220, R135, R134, R220 ;  /* 0x0000008687dc7223 */ /* 0x000fe200000000dc */
[----:B-----5:R-:W-:-:S02]  /*3420*/  LEA R93, R93, R92, 0x8 ;  /* 0x0000005c5d5d7211 */ /* 0x020fc400078e40ff */
[----:B------:R-:W-:Y:S02]  /*3430*/  LEA R94, R94, R107, 0x8 ;  /* 0x0000006b5e5e7211 */ /* 0x000fe400078e40ff */
[----:B------:R-:W-:Y:S02]  /*3440*/  LEA R95, R95, R90, 0x8 ;  /* 0x0000005a5f5f7211 */ /* 0x000fe400078e40ff */
[----:B------:R-:W-:Y:S01]  /*3450*/  LEA R105, R104, R105, 0x8 ;  /* 0x0000006968697211 */ /* 0x000fe200078e40ff */
[--C-:B------:R-:W-:Y:S02]  /*3460*/  HADD2.F32 R134, -RZ, R147.reuse.H0_H0 ;  /* 0x20000093ff867230 */ /* 0x100fe40000004100 */
[----:B------:R-:W-:Y:S01]  /*3470*/  FFMA R221, R100, R133, R221 ;  /* 0x0000008564dd7223 */ /* 0x000fe200000000dd */
[----:B------:R-:W-:Y:S01]  /*3480*/  I2FP.F32.S32 R100, R103 ;  /* 0x0000006700647245 */ /* 0x000fe20000201400 */
[----:B------:R-:W-:Y:S01]  /*3490*/  HADD2.F32 R147, -RZ, R147.H1_H1 ;  /* 0x30000093ff937230 */ /* 0x000fe20000004100 */
[----:B------:R-:W-:-:S02]  /*34a0*/  PRMT R169, R130, 0x5410, R93 ;  /* 0x0000541082a97816 */ /* 0x000fc4000000005d */
[----:B------:R-:W-:Y:S02]  /*34b0*/  PRMT R245, R94, 0x5410, R95 ;  /* 0x000054105ef57816 */ /* 0x000fe4000000005f */
[----:B------:R-:W-:Y:S02]  /*34c0*/  PRMT R244, R82, 0x5410, R105 ;  /* 0x0000541052f47816 */ /* 0x000fe40000000069 */
[----:B------:R-:W-:Y:S01]  /*34d0*/  I2FP.F32.S32 R101, R102 ;  /* 0x0000006600657245 */ /* 0x000fe20000201400 */
[----:B------:R-:W-:Y:S01]  /*34e0*/  IMMA.16816.S8.S8 R128, R138.ROW, R171.COL, RZ ;  /* 0x000000ab8a807237 */ /* 0x000fe200004054ff */
[----:B------:R-:W-:Y:S01]  /*34f0*/  FFMA R219, R100, R147, R219 ;  /* 0x0000009364db7223 */ /* 0x000fe200000000db */
[----:B------:R-:W-:Y:S01]  /*3500*/  I2FP.F32.S32 R147, R84 ;  /* 0x0000005400937245 */ /* 0x000fe20000201400 */
[----:B------:R-:W-:Y:S02]  /*3510*/  HADD2.F32 R84, -RZ, R149.H0_H0 ;  /* 0x20000095ff547230 */ /* 0x000fe40000004100 */
[----:B------:R-:W-:-:S03]  /*3520*/  FFMA R218, R101, R134, R218 ;  /* 0x0000008665da7223 */ /* 0x000fc600000000da */
[C---:B------:R-:W-:Y:S01]  /*3530*/  IMMA.16816.S8.S8 R120, R80.reuse.ROW, R143.COL, R120 ;  /* 0x0000008f50787237 */ /* 0x040fe20000405478 */
[----:B------:R-:W-:Y:S01]  /*3540*/  FFMA R216, R147, R84, R216 ;  /* 0x0000005493d87223 */ /* 0x000fe200000000d8 */
[----:B------:R-:W-:Y:S01]  /*3550*/  HADD2.F32 R149, -RZ, R149.H1_H1 ;  /* 0x30000095ff957230 */ /* 0x000fe20000004100 */
[----:B------:R-:W-:Y:S01]  /*3560*/  I2FP.F32.S32 R84, R85 ;  /* 0x0000005500547245 */ /* 0x000fe20000201400 */
[----:B------:R-:W-:Y:S04]  /*3570*/  LDS R147, [R145+0x10] ;  /* 0x0000100091937984 */ /* 0x000fe80000000800 */
[C---:B------:R-:W-:Y:S08]  /*3580*/  IMMA.16816.S8.S8 R124, R80.reuse.ROW, R170.COL, R124 ;  /* 0x000000aa507c7237 */ /* 0x040ff0000040547c */
[C---:B------:R-:W-:Y:S08]  /*3590*/  IMMA.16816.S8.S8 R108, R80.reuse.ROW, R169.COL, R108 ;  /* 0x000000a9506c7237 */ /* 0x040ff0000040546c */
[C---:B------:R-:W-:Y:S08]  /*35a0*/  IMMA.16816.S8.S8 R116, R80.reuse.ROW, R245.COL, R116 ;  /* 0x000000f550747237 */ /* 0x040ff00000405474 */
[C---:B------:R-:W-:Y:S08]  /*35b0*/  IMMA.16816.S8.S8 R112, R80.reuse.ROW, R244.COL, R112 ;  /* 0x000000f450707237 */ /* 0x040ff00000405470 */
[----:B------:R-:W-:Y:S08]  /*35c0*/  IMMA.16816.S8.S8 R96, R80.ROW, R243.COL, R96 ;  /* 0x000000f350607237 */ /* 0x000ff00000405460 */
[C---:B------:R-:W-:Y:S08]  /*35d0*/  IMMA.16816.S8.S8 R104, R138.reuse.ROW, R248.COL, RZ ;  /* 0x000000f88a687237 */ /* 0x040ff000004054ff */
[C---:B------:R-:W-:Y:S08]  /*35e0*/  IMMA.16816.S8.S8 R80, R138.reuse.ROW, R246.COL, RZ ;  /* 0x000000f68a507237 */ /* 0x040ff000004054ff */
[C---:B------:R-:W-:Y:S08]  /*35f0*/  IMMA.16816.S8.S8 R92, R138.reuse.ROW, R141.COL, RZ ;  /* 0x0000008d8a5c7237 */ /* 0x040ff000004054ff */
[C---:B------:R-:W-:Y:S08]  /*3600*/  IMMA.16816.S8.S8 R88, R138.reuse.ROW, R140.COL, RZ ;  /* 0x0000008c8a587237 */ /* 0x040ff000004054ff */
[C---:B------:R-:W-:Y:S08]  /*3610*/  IMMA.16816.S8.S8 R160, R138.reuse.ROW, R167.COL, RZ ;  /* 0x000000a78aa07237 */ /* 0x040ff000004054ff */
[C---:B0-----:R-:W-:Y:S08]  /*3620*/  IMMA.16816.S8.S8 R132, R138.reuse.ROW, R168.COL, RZ ;  /* 0x000000a88a847237 */ /* 0x041ff000004054ff */
[----:B------:R-:W-:Y:S01]  /*3630*/  IMMA.16816.S8.S8 R100, R138.ROW, R166.COL, RZ ;  /* 0x000000a68a647237 */ /* 0x000fe200004054ff */
[----:B------:R-:W0:Y:S01]  /*3640*/  LDS R138, [R145+0x880] ;  /* 0x00088000918a7984 */ /* 0x000e220000000800 */
[----:B------:R-:W-:Y:S01]  /*3650*/  FFMA R217, R84, R149, R217 ;  /* 0x0000009554d97223 */ /* 0x000fe200000000d9 */
[----:B------:R-:W-:Y:S01]  /*3660*/  HADD2.F32 R84, -RZ, R148.H0_H0 ;  /* 0x20000094ff547230 */ /* 0x000fe20000004100 */
[----:B------:R-:W-:Y:S01]  /*3670*/  I2FP.F32.S32 R85, R86 ;  /* 0x0000005600557245 */ /* 0x000fe20000201400 */
[----:B------:R-:W-:Y:S01]  /*3680*/  LDS R145, [R145+0x890] ;  /* 0x0008900091917984 */ /* 0x000fe20000000800 */
[----:B------:R-:W-:-:S03]  /*3690*/  I2FP.F32.S32 R150, R87 ;  /* 0x0000005700967245 */ /* 0x000fc60000201400 */
[----:B------:R-:W-:Y:S02]  /*36a0*/  FFMA R214, R85, R84, R214 ;  /* 0x0000005455d67223 */ /* 0x000fe400000000d6 */
[----:B-1----:R-:W-:Y:S01]  /*36b0*/  IMMA.16816.S8.S8 R84, R136.ROW, R143.COL, R128 ;  /* 0x0000008f88547237 */ /* 0x002fe20000405480 */
[----:B------:R-:W-:Y:S01]  /*36c0*/  IADD3 R129, PT, PT, R144, 0x600, RZ ;  /* 0x0000060090817810 */ /* 0x000fe20007ffe0ff */
[----:B------:R-:W-:Y:S01]  /*36d0*/  HADD2.F32 R128, -RZ, R146.H0_H0 ;  /* 0x20000092ff807230 */ /* 0x000fe20000004100 */
[----:B------:R-:W-:-:S03]  /*36e0*/  I2FP.F32.S32 R131, R120 ;  /* 0x0000007800837245 */ /* 0x000fc60000201400 */
[----:B------:R-:W-:Y:S02]  /*36f0*/  IMAD R129, R222, 0x30, R129 ;  /* 0x00000030de817824 */ /* 0x000fe400078e0281 */
[----:B------:R-:W-:-:S03]  /*3700*/  FFMA R212, R131, R128, R212 ;  /* 0x0000008083d47223 */ /* 0x000fc600000000d4 */
[----:B------:R1:W2:Y:S01]  /*3710*/  LDSM.16.M88.2 R130, [R129] ;  /* 0x000000008182783b */ /* 0x0002a20000000100 */
[----:B------:R-:W-:Y:S01]  /*3720*/  HADD2.F32 R148, -RZ, R148.H1_H1 ;  /* 0x30000094ff947230 */ /* 0x000fe20000004100 */
[----:B------:R-:W-:Y:S01]  /*3730*/  IADD3 R139, PT, PT, R235, 0x40, RZ ;  /* 0x00000040eb8b7810 */ /* 0x000fe20007ffe0ff */
[----:B------:R-:W-:Y:S01]  /*3740*/  HADD2.F32 R146, -RZ, R146.H1_H1 ;  /* 0x30000092ff927230 */ /* 0x000fe20000004100 */
[----:B------:R-:W-:Y:S02]  /*3750*/  I2FP.F32.S32 R120, R121 ;  /* 0x0000007900787245 */ /* 0x000fe40000201400 */
[----:B------:R-:W-:Y:S01]  /*3760*/  FFMA R215, R150, R148, R215 ;  /* 0x0000009496d77223 */ /* 0x000fe200000000d7 */
[----:B------:R-:W-:Y:S01]  /*3770*/  IMAD.U32 R148, R242, 0x4, R139 ;  /* 0x00000004f2947824 */ /* 0x000fe200078e008b */
[----:B------:R-:W-:Y:S01]  /*3780*/  IADD3 R121, PT, PT, R144, 0x610, RZ ;  /* 0x0000061090797810 */ /* 0x000fe20007ffe0ff */
[----:B------:R-:W-:Y:S01]  /*3790*/  FFMA R213, R120, R146, R213 ;  /* 0x0000009278d57223 */ /* 0x000fe200000000d5 */
[----:B-1----:R-:W-:-:S02]  /*37a0*/  I2FP.F32.S32 R129, R122 ;  /* 0x0000007a00817245 */ /* 0x002fc40000201400 */
[----:B------:R-:W1:Y:S01]  /*37b0*/  LDS R139, [R148] ;  /* 0x00000000948b7984 */ /* 0x000e620000000800 */
[----:B------:R-:W-:-:S03]  /*37c0*/  IMAD R121, R222, 0x30, R121 ;  /* 0x00000030de797824 */ /* 0x000fc600078e0279 */
[----:B------:R-:W-:Y:S01]  /*37d0*/  LDS R149, [R148+0x10] ;  /* 0x0000100094957984 */ /* 0x000fe20000000800 */
[--C-:B0-----:R-:W-:Y:S01]  /*37e0*/  HADD2.F32 R120, -RZ, R138.reuse.H0_H0 ;  /* 0x2000008aff787230 */ /* 0x101fe20000004100 */
[----:B------:R-:W-:Y:S02]  /*37f0*/  IADD3 R223, PT, PT, R235, 0x60, RZ ;  /* 0x00000060ebdf7810 */ /* 0x000fe40007ffe0ff */
[----:B------:R-:W-:Y:S02]  /*3800*/  LDS R146, [R148+0x890] ;  /* 0x0008900094927984 */ /* 0x000fe40000000800 */
[----:B------:R-:W-:Y:S01]  /*3810*/  FFMA R210, R129, R120, R210 ;  /* 0x0000007881d27223 */ /* 0x000fe200000000d2 */
[----:B------:R-:W-:Y:S01]  /*3820*/  IMMA.16816.S8.S8 R104, R136.ROW, R247.COL, R104 ;  /* 0x000000f788687237 */ /* 0x000fe20000405468 */
[----:B------:R2:W0:Y:S01]  /*3830*/  LDSM.16.M88.2 R128, [R121] ;  /* 0x000000007980783b */ /* 0x0004220000000100 */
[----:B------:R-:W-:Y:S01]  /*3840*/  I2FP.F32.S32 R120, R123 ;  /* 0x0000007b00787245 */ /* 0x000fe20000201400 */
[----:B------:R-:W-:Y:S01]  /*3850*/  HADD2.F32 R138, -RZ, R138.H1_H1 ;  /* 0x3000008aff8a7230 */ /* 0x000fe20000004100 */
[----:B------:R-:W-:Y:S01]  /*3860*/  I2FP.F32.S32 R123, R124 ;  /* 0x0000007c007b7245 */ /* 0x000fe20000201400 */
[----:B------:R-:W-:Y:S01]  /*3870*/  HADD2.F32 R122, -RZ, R147.H0_H0 ;  /* 0x20000093ff7a7230 */ /* 0x000fe20000004100 */
[----:B------:R-:W-:Y:S02]  /*3880*/  LDS R150, [R148+0x880] ;  /* 0x0008800094967984 */ /* 0x000fe40000000800 */
[----:B------:R-:W-:-:S02]  /*3890*/  FFMA R211, R120, R138, R211 ;  /* 0x0000008a78d37223 */ /* 0x000fc400000000d3 */
[----:B------:R-:W-:Y:S01]  /*38a0*/  FFMA R208, R123, R122, R208 ;  /* 0x0000007a7bd07223 */ /* 0x000fe200000000d0 */
[----:B------:R-:W-:Y:S01]  /*38b0*/  HADD2.F32 R147, -RZ, R147.H1_H1 ;  /* 0x30000093ff937230 */ /* 0x000fe20000004100 */
[----:B------:R-:W-:Y:S01]  /*38c0*/  I2FP.F32.S32 R124, R125 ;  /* 0x0000007d007c7245 */ /* 0x000fe20000201400 */
[----:B--2---:R-:W-:Y:S01]  /*38d0*/  IMMA.16816.S8.S8 R120, R130.ROW, R248.COL, RZ ;  /* 0x000000f882787237 */ /* 0x004fe200004054ff */
[----:B------:R-:W-:Y:S01]  /*38e0*/  IMAD.U32 R223, R242, 0x4, R223 ;  /* 0x00000004f2df7824 */ /* 0x000fe200078e00df */
[----:B------:R-:W-:Y:S02]  /*38f0*/  I2FP.F32.S32 R125, R126 ;  /* 0x0000007e007d7245 */ /* 0x000fe40000201400 */
[----:B------:R-:W-:Y:S01]  /*3900*/  FFMA R209, R124, R147, R209 ;  /* 0x000000937cd17223 */ /* 0x000fe200000000d1 */
[----:B------:R-:W-:Y:S01]  /*3910*/  I2FP.F32.S32 R126, R127 ;  /* 0x0000007f007e7245 */ /* 0x000fe20000201400 */
[--C-:B------:R-:W-:Y:S02]  /*3920*/  HADD2.F32 R124, -RZ, R145.reuse.H0_H0 ;  /* 0x20000091ff7c7230 */ /* 0x100fe40000004100 */
[----:B------:R-:W-:-:S02]  /*3930*/  HADD2.F32 R127, -RZ, R145.H1_H1 ;  /* 0x30000091ff7f7230 */ /* 0x000fc40000004100 */
[----:B------:R-:W2:Y:S01]  /*3940*/  LDS R145, [R223] ;  /* 0x00000000df917984 */ /* 0x000ea20000000800 */
[----:B------:R-:W-:Y:S01]  /*3950*/  IMMA.16816.S8.S8 R80, R136.ROW, R142.COL, R80 ;  /* 0x0000008e88507237 */ /* 0x000fe20000405450 */
[----:B------:R-:W-:-:S07]  /*3960*/  FFMA R206, R125, R124, R206 ;  /* 0x0000007c7dce7223 */ /* 0x000fce00000000ce */
[----:B------:R-:W-:Y:S01]  /*3970*/  IMMA.16816.S8.S8 R92, R136.ROW, R170.COL, R92 ;  /* 0x000000aa885c7237 */ /* 0x000fe2000040545c */
[----:B------:R-:W-:-:S07]  /*3980*/  I2FP.F32.S32 R124, R109 ;  /* 0x0000006d007c7245 */ /* 0x000fce0000201400 */
[----:B------:R-:W-:Y:S01]  /*3990*/  IMMA.16816.S8.S8 R88, R136.ROW, R169.COL, R88 ;  /* 0x000000a988587237 */ /* 0x000fe20000405458 */
[----:B------:R-:W-:-:S07]  /*39a0*/  I2FP.F32.S32 R125, R110 ;  /* 0x0000006e007d7245 */ /* 0x000fce0000201400 */
[C---:B------:R-:W-:Y:S08]  /*39b0*/  IMMA.16816.S8.S8 R160, R136.reuse.ROW, R245.COL, R160 ;  /* 0x000000f588a07237 */ /* 0x040ff000004054a0 */
[C---:B------:R-:W-:Y:S08]  /*39c0*/  IMMA.16816.S8.S8 R132, R136.reuse.ROW, R244.COL, R132 ;  /* 0x000000f488847237 */ /* 0x040ff00000405484 */
[----:B------:R-:W-:Y:S01]  /*39d0*/  IMMA.16816.S8.S8 R100, R136.ROW, R243.COL, R100 ;  /* 0x000000f388647237 */ /* 0x000fe20000405464 */
[----:B------:R-:W-:Y:S01]  /*39e0*/  I2FP.F32.S32 R137, R108 ;  /* 0x0000006c00897245 */ /* 0x000fe20000201400 */
[----:B-1----:R-:W-:Y:S01]  /*39f0*/  HADD2.F32 R108, -RZ, R139.H0_H0 ;  /* 0x2000008bff6c7230 */ /* 0x002fe20000004100 */
[----:B------:R-:W-:-:S04]  /*3a00*/  I2FP.F32.S32 R136, R111 ;  /* 0x0000006f00887245 */ /* 0x000fc80000201400 */
[----:B------:R-:W-:Y:S02]  /*3a10*/  FFMA R204, R137, R108, R204 ;  /* 0x0000006c89cc7223 */ /* 0x000fe400000000cc */
[----:B0-----:R-:W-:Y:S01]  /*3a20*/  IMMA.16816.S8.S8 R108, R128.ROW, R247.COL, R120 ;  /* 0x000000f7806c7237 */ /* 0x001fe20000405478 */
[----:B------:R-:W0:Y:S01]  /*3a30*/  LDS R120, [R223+0x880] ;  /* 0x00088000df787984 */ /* 0x000e220000000800 */
[----:B------:R-:W-:Y:S01]  /*3a40*/  HADD2.F32 R122, -RZ, R149.H0_H0 ;  /* 0x20000095ff7a7230 */ /* 0x000fe20000004100 */
[----:B------:R-:W-:Y:S02]  /*3a50*/  I2FP.F32.S32 R121, R116 ;  /* 0x0000007400797245 */ /* 0x000fe40000201400 */
[----:B------:R-:W1:Y:S03]  /*3a60*/  LDS R116, [R223+0x10] ;  /* 0x00001000df747984 */ /* 0x000e660000000800 */
[----:B------:R-:W-:Y:S01]  /*3a70*/  FFMA R200, R121, R122, R200 ;  /* 0x0000007a79c87223 */ /* 0x000fe200000000c8 */
[----:B------:R-:W-:-:S02]  /*3a80*/  I2FP.F32.S32 R122, R117 ;  /* 0x00000075007a7245 */ /* 0x000fc40000201400 */
[----:B------:R-:W-:Y:S01]  /*3a90*/  I2FP.F32.S32 R117, R118 ;  /* 0x0000007600757245 */ /* 0x000fe20000201400 */
[----:B------:R-:W-:-:S05]  /*3aa0*/  HADD2.F32 R118, -RZ, R146.H0_H0 ;  /* 0x20000092ff767230 */ /* 0x000fca0000004100 */
[----:B------:R-:W-:Y:S01]  /*3ab0*/  FFMA R198, R117, R118, R198 ;  /* 0x0000007675c67223 */ /* 0x000fe200000000c6 */
[----:B------:R-:W-:Y:S01]  /*3ac0*/  I2FP.F32.S32 R117, R112 ;  /* 0x0000007000757245 */ /* 0x000fe20000201400 */
[--C-:B--2---:R-:W-:Y:S02]  /*3ad0*/  HADD2.F32 R112, -RZ, R145.reuse.H0_H0 ;  /* 0x20000091ff707230 */ /* 0x104fe40000004100 */
[----:B------:R-:W-:-:S03]  /*3ae0*/  HADD2.F32 R145, -RZ, R145.H1_H1 ;  /* 0x30000091ff917230 */ /* 0x000fc60000004100 */
[----:B------:R-:W-:Y:S01]  /*3af0*/  FFMA R196, R117, R112, R196 ;  /* 0x0000007075c47223 */ /* 0x000fe200000000c4 */
[----:B------:R-:W-:Y:S02]  /*3b00*/  I2FP.F32.S32 R112, R113 ;  /* 0x0000007100707245 */ /* 0x000fe40000201400 */
[----:B------:R-:W-:-:S03]  /*3b10*/  I2FP.F32.S32 R113, R114 ;  /* 0x0000007200717245 */ /* 0x000fc60000201400 */
[----:B------:R-:W-:Y:S01]  /*3b20*/  FFMA R197, R112, R145, R197 ;  /* 0x0000009170c57223 */ /* 0x000fe200000000c5 */
[----:B0-----:R-:W-:-:S05]  /*3b30*/  HADD2.F32 R112, -RZ, R120.H0_H0 ;  /* 0x20000078ff707230 */ /* 0x001fca0000004100 */
[----:B------:R-:W-:Y:S01]  /*3b40*/  FFMA R194, R113, R112, R194 ;  /* 0x0000007071c27223 */ /* 0x000fe200000000c2 */
[----:B------:R-:W-:Y:S02]  /*3b50*/  I2FP.F32.S32 R112, R115 ;  /* 0x0000007300707245 */ /* 0x000fe40000201400 */
[----:B------:R-:W-:Y:S02]  /*3b60*/  I2FP.F32.S32 R115, R96 ;  /* 0x0000006000737245 */ /* 0x000fe40000201400 */
[----:B------:R-:W0:Y:S01]  /*3b70*/  LDS R96, [R223+0x890] ;  /* 0x00089000df607984 */ /* 0x000e220000000800 */
[----:B------:R-:W-:-:S05]  /*3b80*/  IADD3 R113, PT, PT, R144, 0x900, RZ ;  /* 0x0000090090717810 */ /* 0x000fca0007ffe0ff */
[----:B------:R-:W-:-:S05]  /*3b90*/  IMAD R113, R222, 0x30, R113 ;  /* 0x00000030de717824 */ /* 0x000fca00078e0271 */
[----:B------:R-:W2:Y:S01]  /*3ba0*/  LDSM.16.M88.2 R164, [R113] ;  /* 0x0000000071a4783b */ /* 0x000ea20000000100 */
[----:B------:R-:W-:Y:S02]  /*3bb0*/  HADD2.F32 R120, -RZ, R120.H1_H1 ;  /* 0x30000078ff787230 */ /* 0x000fe40000004100 */
[----:B------:R-:W-:Y:S02]  /*3bc0*/  VIADD R249, R235, 0x1100 ;  /* 0x00001100ebf97836 */ /* 0x000fe40000000000 */
[--C-:B-1----:R-:W-:Y:S02]  /*3bd0*/  HADD2.F32 R114, -RZ, R116.reuse.H0_H0 ;  /* 0x20000074ff727230 */ /* 0x102fe40000004100 */
[----:B------:R-:W-:Y:S01]  /*3be0*/  FFMA R195, R112, R120, R195 ;  /* 0x0000007870c37223 */ /* 0x000fe200000000c3 */
[----:B------:R-:W-:Y:S01]  /*3bf0*/  HADD2.F32 R116, -RZ, R116.H1_H1 ;  /* 0x30000074ff747230 */ /* 0x000fe20000004100 */
[----:B------:R-:W-:Y:S02]  /*3c00*/  I2FP.F32.S32 R112, R97 ;  /* 0x0000006100707245 */ /* 0x000fe40000201400 */
[----:B------:R-:W-:-:S02]  /*3c10*/  LEA R249, R242, R249, 0x2 ;  /* 0x000000f9f2f97211 */ /* 0x000fc400078e10ff */
[----:B------:R-:W-:Y:S01]  /*3c20*/  I2FP.F32.S32 R97, R98 ;  /* 0x0000006200617245 */ /* 0x000fe20000201400 */
[----:B------:R-:W-:Y:S02]  /*3c30*/  FFMA R193, R112, R116, R193 ;  /* 0x0000007470c17223 */ /* 0x000fe400000000c1 */
[----:B------:R-:W1:Y:S01]  /*3c40*/  LDS R112, [R249] ;  /* 0x00000000f9707984 */ /* 0x000e620000000800 */
[----:B------:R-:W-:Y:S01]  /*3c50*/  FFMA R207, R126, R127, R207 ;  /* 0x0000007f7ecf7223 */ /* 0x000fe200000000cf */
[--C-:B------:R-:W-:Y:S02]  /*3c60*/  HADD2.F32 R126, -RZ, R150.reuse.H0_H0 ;  /* 0x20000096ff7e7230 */ /* 0x100fe40000004100 */
[----:B------:R-:W-:Y:S02]  /*3c70*/  HADD2.F32 R139, -RZ, R139.H1_H1 ;  /* 0x3000008bff8b7230 */ /* 0x000fe40000004100 */
[----:B------:R-:W-:Y:S02]  /*3c80*/  HADD2.F32 R150, -RZ, R150.H1_H1 ;  /* 0x30000096ff967230 */ /* 0x000fe40000004100 */
[----:B0-----:R-:W-:-:S02]  /*3c90*/  HADD2.F32 R98, -RZ, R96.H0_H0 ;  /* 0x20000060ff627230 */ /* 0x001fc40000004100 */
[----:B------:R-:W-:-:S03]  /*3ca0*/  HADD2.F32 R96, -RZ, R96.H1_H1 ;  /* 0x30000060ff607230 */ /* 0x000fc60000004100 */
[----:B------:R-:W-:Y:S01]  /*3cb0*/  FFMA R190, R97, R98, R190 ;  /* 0x0000006261be7223 */ /* 0x000fe200000000be */
[----:B------:R-:W-:Y:S01]  /*3cc0*/  I2FP.F32.S32 R98, R99 ;  /* 0x0000006300627245 */ /* 0x000fe20000201400 */
[----:B------:R-:W-:Y:S01]  /*3cd0*/  FFMA R205, R124, R139, R205 ;  /* 0x0000008b7ccd7223 */ /* 0x000fe200000000cd */
[----:B------:R-:W-:Y:S01]  /*3ce0*/  FFMA R203, R136, R150, R203 ;  /* 0x0000009688cb7223 */ /* 0x000fe200000000cb */
[----:B------:R-:W-:Y:S01]  /*3cf0*/  I2FP.F32.S32 R118, R119 ;  /* 0x0000007700767245 */ /* 0x000fe20000201400 */
[----:B------:R-:W-:Y:S01]  /*3d00*/  IMMA.16816.S8.S8 R136, R130.ROW, R171.COL, RZ ;  /* 0x000000ab82887237 */ /* 0x000fe200004054ff */
[----:B------:R-:W-:Y:S01]  /*3d10*/  FFMA R191, R98, R96, R191 ;  /* 0x0000006062bf7223 */ /* 0x000fe200000000bf */
[----:B------:R-:W-:Y:S02]  /*3d20*/  HADD2.F32 R146, -RZ, R146.H1_H1 ;  /* 0x30000092ff927230 */ /* 0x000fe40000004100 */
[----:B------:R-:W-:-:S04]  /*3d30*/  FFMA R192, R115, R114, R192 ;  /* 0x0000007273c07223 */ /* 0x000fc800000000c0 */
[----:B--2---:R-:W-:Y:S01]  /*3d40*/  IMMA.16816.S8.S8 R96, R164.ROW, R171.COL, RZ ;  /* 0x000000aba4607237 */ /* 0x004fe200004054ff */
[----:B------:R-:W0:Y:S01]  /*3d50*/  LDS R171, [R249+0x880] ;  /* 0x00088000f9ab7984 */ /* 0x000e220000000800 */
[----:B------:R-:W-:Y:S01]  /*3d60*/  IADD3 R115, PT, PT, R144, 0x910, RZ ;  /* 0x0000091090737810 */ /* 0x000fe20007ffe0ff */
[----:B------:R-:W-:-:S05]  /*3d70*/  FFMA R199, R118, R146, R199 ;  /* 0x0000009276c77223 */ /* 0x000fca00000000c7 */
[----:B------:R-:W-:Y:S01]  /*3d80*/  IMMA.16816.S8.S8 R156, R130.ROW, R246.COL, RZ ;  /* 0x000000f6829c7237 */ /* 0x000fe200004054ff */
[----:B------:R-:W-:Y:S02]  /*3d90*/  IMAD R222, R222, 0x30, R115 ;  /* 0x00000030dede7824 */ /* 0x000fe400078e0273 */
[----:B------:R-:W-:-:S04]  /*3da0*/  HADD2.F32 R149, -RZ, R149.H1_H1 ;  /* 0x30000095ff957230 */ /* 0x000fc80000004100 */
[----:B------:R-:W-:Y:S01]  /*3db0*/  LDSM.16.M88.2 R222, [R222] ;  /* 0x00000000dede783b */ /* 0x000fe20000000100 */
[----:B------:R-:W-:Y:S03]  /*3dc0*/  IMMA.16816.S8.S8 R116, R164.ROW, R246.COL, RZ ;  /* 0x000000f6a4747237 */ /* 0x000fe600004054ff */
[----:B------:R-:W2:Y:S01]  /*3dd0*/  LDS R246, [R249+0x10] ;  /* 0x00001000f9f67984 */ /* 0x000ea20000000800 */
[----:B------:R-:W-:Y:S01]  /*3de0*/  FFMA R202, R125, R126, R202 ;  /* 0x0000007e7dca7223 */ /* 0x000fe200000000ca */
[----:B------:R-:W-:-:S03]  /*3df0*/  FFMA R201, R122, R149, R201 ;  /* 0x000000957ac97223 */ /* 0x000fc600000000c9 */
[C---:B------:R-:W-:Y:S01]  /*3e00*/  IMMA.16816.S8.S8 R152, R130.reuse.ROW, R140.COL, RZ ;  /* 0x0000008c82987237 */ /* 0x040fe200004054ff */
[----:B------:R-:W-:Y:S01]  /*3e10*/  I2FP.F32.S32 R113, R104 ;  /* 0x0000006800717245 */ /* 0x000fe20000201400 */
[--C-:B-1----:R-:W-:Y:S01]  /*3e20*/  HADD2.F32 R104, -RZ, R112.reuse.H0_H0 ;  /* 0x20000070ff687230 */ /* 0x102fe20000004100 */
[----:B------:R-:W1:Y:S05]  /*3e30*/  LDS R249, [R249+0x890] ;  /* 0x00089000f9f97984 */ /* 0x000e6a0000000800 */
[C---:B------:R-:W-:Y:S08]  /*3e40*/  IMMA.16816.S8.S8 R124, R130.reuse.ROW, R141.COL, RZ ;  /* 0x0000008d827c7237 */ /* 0x040ff000004054ff */
[C---:B------:R-:W-:Y:S08]  /*3e50*/  IMMA.16816.S8.S8 R148, R130.reuse.ROW, R167.COL, RZ ;  /* 0x000000a782947237 */ /* 0x040ff000004054ff */
[C---:B------:R-:W-:Y:S08]  /*3e60*/  IMMA.16816.S8.S8 R144, R130.reuse.ROW, R168.COL, RZ ;  /* 0x000000a882907237 */ /* 0x040ff000004054ff */
[----:B------:R-:W-:Y:S01]  /*3e70*/  IMMA.16816.S8.S8 R120, R130.ROW, R166.COL, RZ ;  /* 0x000000a682787237 */ /* 0x000fe200004054ff */
[----:B------:R-:W-:Y:S01]  /*3e80*/  FFMA R188, R113, R104, R188 ;  /* 0x0000006871bc7223 */ /* 0x000fe200000000bc */
[----:B------:R-:W-:Y:S01]  /*3e90*/  HADD2.F32 R112, -RZ, R112.H1_H1 ;  /* 0x30000070ff707230 */ /* 0x000fe20000004100 */
[----:B------:R-:W-:-:S02]  /*3ea0*/  I2FP.F32.S32 R104, R105 ;  /* 0x0000006900687245 */ /* 0x000fc40000201400 */
[----:B------:R-:W-:-:S03]  /*3eb0*/  I2FP.F32.S32 R105, R106 ;  /* 0x0000006a00697245 */ /* 0x000fc60000201400 */
[----:B------:R-:W-:Y:S01]  /*3ec0*/  FFMA R189, R104, R112, R189 ;  /* 0x0000007068bd7223 */ /* 0x000fe200000000bd */
[--C-:B0-----:R-:W-:Y:S01]  /*3ed0*/  HADD2.F32 R104, -RZ, R171.reuse.H0_H0 ;  /* 0x200000abff687230 */ /* 0x101fe20000004100 */
[----:B------:R-:W-:Y:S01]  /*3ee0*/  IMMA.16816.S8.S8 R156, R128.ROW, R142.COL, R156 ;  /* 0x0000008e809c7237 */ /* 0x000fe2000040549c */
[----:B------:R-:W-:-:S03]  /*3ef0*/  HADD2.F32 R171, -RZ, R171.H1_H1 ;  /* 0x300000abffab7230 */ /* 0x000fc60000004100 */
[----:B------:R-:W-:-:S04]  /*3f00*/  FFMA R180, R105, R104, R180 ;  /* 0x0000006869b47223 */ /* 0x000fc800000000b4 */
[----:B------:R-:W-:Y:S01]  /*3f10*/  IMMA.16816.S8.S8 R136, R128.ROW, R143.COL, R136 ;  /* 0x0000008f80887237 */ /* 0x000fe20000405488 */
[----:B------:R-:W-:Y:S01]  /*3f20*/  I2FP.F32.S32 R105, R80 ;  /* 0x0000005000697245 */ /* 0x000fe20000201400 */
[----:B--2---:R-:W-:Y:S01]  /*3f30*/  HADD2.F32 R80, -RZ, R246.H0_H0 ;  /* 0x200000f6ff507230 */ /* 0x004fe20000004100 */
[----:B------:R-:W-:-:S05]  /*3f40*/  I2FP.F32.S32 R104, R107 ;  /* 0x0000006b00687245 */ /* 0x000fca0000201400 */
[C---:B------:R-:W-:Y:S08]  /*3f50*/  IMMA.16816.S8.S8 R124, R128.reuse.ROW, R170.COL, R124 ;  /* 0x000000aa807c7237 */ /* 0x040ff0000040547c */
[C---:B------:R-:W-:Y:S08]  /*3f60*/  IMMA.16816.S8.S8 R152, R128.reuse.ROW, R169.COL, R152 ;  /* 0x000000a980987237 */ /* 0x040ff00000405498 */
[C---:B------:R-:W-:Y:S08]  /*3f70*/  IMMA.16816.S8.S8 R148, R128.reuse.ROW, R245.COL, R148 ;  /* 0x000000f580947237 */ /* 0x040ff00000405494 */
[C---:B------:R-:W-:Y:S08]  /*3f80*/  IMMA.16816.S8.S8 R144, R128.reuse.ROW, R244.COL, R144 ;  /* 0x000000f480907237 */ /* 0x040ff00000405490 */
[----:B------:R-:W-:Y:S08]  /*3f90*/  IMMA.16816.S8.S8 R120, R128.ROW, R243.COL, R120 ;  /* 0x000000f380787237 */ /* 0x000ff00000405478 */
[----:B------:R-:W-:Y:S01]  /*3fa0*/  IMMA.16816.S8.S8 R128, R164.ROW, R248.COL, RZ ;  /* 0x000000f8a4807237 */ /* 0x000fe200004054ff */
[----:B------:R-:W-:Y:S01]  /*3fb0*/  FFMA R181, R104, R171, R181 ;  /* 0x000000ab68b57223 */ /* 0x000fe200000000b5 */
[----:B------:R-:W-:-:S06]  /*3fc0*/  FFMA R76, R105, R80, R76 ;  /* 0x00000050694c7223 */ /* 0x000fcc000000004c */
[----:B------:R-:W-:Y:S08]  /*3fd0*/  IMMA.16816.S8.S8 R104, R164.ROW, R167.COL, RZ ;  /* 0x000000a7a4687237 */ /* 0x000ff000004054ff */
[C---:B------:R-:W-:Y:S08]  /*3fe0*/  IMMA.16816.S8.S8 R116, R222.reuse.ROW, R142.COL, R116 ;  /* 0x0000008ede747237 */ /* 0x040ff00000405474 */
[----:B------:R-:W-:Y:S08]  /*3ff0*/  IMMA.16816.S8.S8 R96, R222.ROW, R143.COL, R96 ;  /* 0x0000008fde607237 */ /* 0x000ff00000405460 */
[C---:B------:R-:W-:Y:S08]  /*4000*/  IMMA.16816.S8.S8 R112, R164.reuse.ROW, R141.COL, RZ ;  /* 0x0000008da4707237 */ /* 0x040ff000004054ff */
[----:B------:R-:W-:Y:S08]  /*4010*/  IMMA.16816.S8.S8 R140, R164.ROW, R140.COL, RZ ;  /* 0x0000008ca48c7237 */ /* 0x000ff000004054ff */
[----:B------:R-:W-:Y:S01]  /*4020*/  IMMA.16816.S8.S8 R128, R222.ROW, R247.COL, R128 ;  /* 0x000000f7de807237 */ /* 0x000fe20000405480 */
[----:B------:R-:W-:-:S05]  /*4030*/  IADD3 R247, PT, PT, R235, 0x1120, RZ ;  /* 0x00001120ebf77810 */ /* 0x000fca0007ffe0ff */
[----:B------:R-:W-:Y:S02]  /*4040*/  IMAD.U32 R80, R242, 0x4, R247 ;  /* 0x00000004f2507824 */ /* 0x000fe400078e00f7 */
[C---:B------:R-:W-:Y:S03]  /*4050*/  IMMA.16816.S8.S8 R104, R222.reuse.ROW, R245.COL, R104 ;  /* 0x000000f5de687237 */ /* 0x040fe60000405468 */
[----:B------:R-:W0:Y:S05]  /*4060*/  LDS R245, [R80] ;  /* 0x0000000050f57984 */ /* 0x000e2a0000000800 */
[C---:B------:R-:W-:Y:S08]  /*4070*/  IMMA.16816.S8.S8 R112, R222.reuse.ROW, R170.COL, R112 ;  /* 0x000000aade707237 */ /* 0x040ff00000405470 */
[----:B------:R-:W-:Y:S08]  /*4080*/  IMMA.16816.S8.S8 R140, R222.ROW, R169.COL, R140 ;  /* 0x000000a9de8c7237 */ /* 0x000ff0000040548c */
[C---:B------:R-:W-:Y:S08]  /*4090*/  IMMA.16816.S8.S8 R168, R164.reuse.ROW, R168.COL, RZ ;  /* 0x000000a8a4a87237 */ /* 0x040ff000004054ff */
[----:B------:R-:W-:-:S12]  /*40a0*/  IMMA.16816.S8.S8 R164, R164.ROW, R166.COL, RZ ;  /* 0x000000a6a4a47237 */ /* 0x000fd800004054ff */
[----:B------:R-:W-:Y:S01]  /*40b0*/  IMMA.16816.S8.S8 R168, R222.ROW, R244.COL, R168 ;  /* 0x000000f4dea87237 */ /* 0x000fe200004054a8 */
[----:B------:R-:W-:Y:S02]  /*40c0*/  I2FP.F32.S32 R244, R81 ;  /* 0x0000005100f47245 */ /* 0x000fe40000201400 */
[----:B------:R-:W-:Y:S01]  /*40d0*/  I2FP.F32.S32 R81, R82 ;  /* 0x0000005200517245 */ /* 0x000fe20000201400 */
[----:B-1----:R-:W-:-:S04]  /*40e0*/  HADD2.F32 R82, -RZ, R249.H0_H0 ;  /* 0x200000f9ff527230 */ /* 0x002fc80000004100 */
[----:B------:R-:W-:Y:S01]  /*40f0*/  IMMA.16816.S8.S8 R164, R222.ROW, R243.COL, R164 ;  /* 0x000000f3dea47237 */ /* 0x000fe200004054a4 */
[----:B------:R-:W1:Y:S01]  /*4100*/  LDS R222, [R80+0x880] ;  /* 0x0008800050de7984 */ /* 0x000e620000000800 */
[----:B------:R-:W-:Y:S01]  /*4110*/  FFMA R62, R81, R82, R62 ;  /* 0x00000052513e7223 */ /* 0x000fe2000000003e */
[----:B------:R-:W-:Y:S01]  /*4120*/  I2FP.F32.S32 R82, R83 ;  /* 0x0000005300527245 */ /* 0x000fe20000201400 */
[----:B------:R-:W-:Y:S01]  /*4130*/  HADD2.F32 R249, -RZ, R249.H1_H1 ;  /* 0x300000f9fff97230 */ /* 0x000fe20000004100 */
[----:B------:R-:W-:-:S04]  /*4140*/  I2FP.F32.S32 R81, R84 ;  /* 0x0000005400517245 */ /* 0x000fc80000201400 */
[----:B------:R-:W-:Y:S01]  /*4150*/  FFMA R63, R82, R249, R63 ;  /* 0x000000f9523f7223 */ /* 0x000fe2000000003f */
[----:B0-----:R-:W-:-:S05]  /*4160*/  HADD2.F32 R82, -RZ, R245.H0_H0 ;  /* 0x200000f5ff527230 */ /* 0x001fca0000004100 */
[----:B------:R-:W-:Y:S02]  /*4170*/  FFMA R74, R81, R82, R74 ;  /* 0x00000052514a7223 */ /* 0x000fe4000000004a */
[----:B------:R-:W0:Y:S01]  /*4180*/  LDS R82, [R80+0x10] ;  /* 0x0000100050527984 */ /* 0x000e220000000800 */
[----:B------:R-:W-:Y:S01]  /*4190*/  HADD2.F32 R245, -RZ, R245.H1_H1 ;  /* 0x300000f5fff57230 */ /* 0x000fe20000004100 */
[----:B------:R-:W-:Y:S02]  /*41a0*/  I2FP.F32.S32 R84, R85 ;  /* 0x0000005500547245 */ /* 0x000fe40000201400 */
[----:B------:R-:W-:Y:S01]  /*41b0*/  I2FP.F32.S32 R81, R86 ;  /* 0x0000005600517245 */ /* 0x000fe20000201400 */
[----:B------:R2:W3:Y:S02]  /*41c0*/  LDS R85, [R80+0x890] ;  /* 0x0008900050557984 */ /* 0x0004e40000000800 */
[----:B------:R-:W-:Y:S01]  /*41d0*/  FFMA R75, R84, R245, R75 ;  /* 0x000000f5544b7223 */ /* 0x000fe2000000004b */
[----:B------:R-:W-:Y:S01]  /*41e0*/  I2FP.F32.S32 R84, R87 ;  /* 0x0000005700547245 */ /* 0x000fe20000201400 */
[----:B-1----:R-:W-:-:S02]  /*41f0*/  HADD2.F32 R83, -RZ, R222.H0_H0 ;  /* 0x200000deff537230 */ /* 0x002fc40000004100 */
[----:B------:R-:W-:-:S03]  /*4200*/  HADD2.F32 R222, -RZ, R222.H1_H1 ;  /* 0x300000deffde7230 */ /* 0x000fc60000004100 */
[----:B------:R-:W-:Y:S01]  /*4210*/  FFMA R176, R81, R83, R176 ;  /* 0x0000005351b07223 */ /* 0x000fe200000000b0 */
[----:B------:R-:W-:Y:S01]  /*4220*/  IADD3 R81, PT, PT, R235, 0x1140, RZ ;  /* 0x00001140eb517810 */ /* 0x000fe20007ffe0ff */
[----:B------:R-:W-:-:S03]  /*4230*/  FFMA R177, R84, R222, R177 ;  /* 0x000000de54b17223 */ /* 0x000fc600000000b1 */
[----:B------:R-:W-:-:S05]  /*4240*/  LEA R222, R242, R81, 0x2 ;  /* 0x00000051f2de7211 */ /* 0x000fca00078e10ff */
[----:B------:R-:W1:Y:S01]  /*4250*/  LDS R86, [R222] ;  /* 0x00000000de567984 */ /* 0x000e620000000800 */
[----:B------:R-:W-:Y:S01]  /*4260*/  I2FP.F32.S32 R81, R92 ;  /* 0x0000005c00517245 */ /* 0x000fe20000201400 */
[--C-:B0-----:R-:W-:Y:S02]  /*4270*/  HADD2.F32 R83, -RZ, R82.reuse.H0_H0 ;  /* 0x20000052ff537230 */ /* 0x101fe40000004100 */
[----:B------:R-:W0:Y:S03]  /*4280*/  LDS R84, [R222+0x880] ;  /* 0x00088000de547984 */ /* 0x000e260000000800 */
[----:B------:R-:W-:Y:S02]  /*4290*/  FFMA R186, R81, R83, R186 ;  /* 0x0000005351ba7223 */ /* 0x000fe400000000ba */
[----:B------:R-:W4:Y:S01]  /*42a0*/  LDS R83, [R222+0x10] ;  /* 0x00001000de537984 */ /* 0x000f220000000800 */
[----:B------:R-:W-:Y:S01]  /*42b0*/  HADD2.F32 R82, -RZ, R82.H1_H1 ;  /* 0x30000052ff527230 */ /* 0x000fe20000004100 */
[----:B--2---:R-:W-:-:S02]  /*42c0*/  I2FP.F32.S32 R80, R93 ;  /* 0x0000005d00507245 */ /* 0x004fc40000201400 */
[----:B------:R-:W-:Y:S01]  /*42d0*/  I2FP.F32.S32 R87, R94 ;  /* 0x0000005e00577245 */ /* 0x000fe20000201400 */
[----:B------:R-:W2:Y:S02]  /*42e0*/  LDS R81, [R222+0x890] ;  /* 0x00089000de517984 */ /* 0x000ea40000000800 */
[----:B------:R-:W-:Y:S01]  /*42f0*/  FFMA R187, R80, R82, R187 ;  /* 0x0000005250bb7223 */ /* 0x000fe200000000bb */
[--C-:B---3--:R-:W-:Y:S02]  /*4300*/  HADD2.F32 R80, -RZ, R85.reuse.H0_H0 ;  /* 0x20000055ff507230 */ /* 0x108fe40000004100 */
[----:B------:R-:W-:-:S03]  /*4310*/  HADD2.F32 R85, -RZ, R85.H1_H1 ;  /* 0x30000055ff557230 */ /* 0x000fc60000004100 */
[----:B------:R-:W-:Y:S01]  /*4320*/  FFMA R70, R87, R80, R70 ;  /* 0x0000005057467223 */ /* 0x000fe20000000046 */
[----:B------:R-:W-:-:S05]  /*4330*/  I2FP.F32.S32 R80, R95 ;  /* 0x0000005f00507245 */ /* 0x000fca0000201400 */
[----:B------:R-:W-:Y:S01]  /*4340*/  FFMA R71, R80, R85, R71 ;  /* 0x0000005550477223 */ /* 0x000fe20000000047 */
[----:B------:R-:W-:Y:S01]  /*4350*/  I2FP.F32.S32 R85, R88 ;  /* 0x0000005800557245 */ /* 0x000fe20000201400 */
[--C-:B-1----:R-:W-:Y:S02]  /*4360*/  HADD2.F32 R80, -RZ, R86.reuse.H0_H0 ;  /* 0x20000056ff507230 */ /* 0x102fe40000004100 */
[----:B------:R-:W-:Y:S02]  /*4370*/  HADD2.F32 R86, -RZ, R86.H1_H1 ;  /* 0x30000056ff567230 */ /* 0x000fe40000004100 */
[----:B0-----:R-:W-:Y:S02]  /*4380*/  HADD2.F32 R82, -RZ, R84.H0_H0 ;  /* 0x20000054ff527230 */ /* 0x001fe40000004100 */
[----:B------:R-:W-:Y:S01]  /*4390*/  FFMA R68, R85, R80, R68 ;  /* 0x0000005055447223 */ /* 0x000fe20000000044 */
[----:B------:R-:W-:Y:S02]  /*43a0*/  I2FP.F32.S32 R85, R90 ;  /* 0x0000005a00557245 */ /* 0x000fe40000201400 */
[----:B------:R-:W-:-:S03]  /*43b0*/  I2FP.F32.S32 R80, R89 ;  /* 0x0000005900507245 */ /* 0x000fc60000201400 */
[----:B------:R-:W-:Y:S01]  /*43c0*/  FFMA R2, R85, R82, R2 ;  /* 0x0000005255027223 */ /* 0x000fe20000000002 */
[--C-:B----4-:R-:W-:Y:S02]  /*43d0*/  HADD2.F32 R82, -RZ, R83.reuse.H0_H0 ;  /* 0x20000053ff527230 */ /* 0x110fe40000004100 */
[----:B------:R-:W-:Y:S01]  /*43e0*/  FFMA R69, R80, R86, R69 ;  /* 0x0000005650457223 */ /* 0x000fe20000000045 */
[----:B------:R-:W-:Y:S01]  /*43f0*/  HADD2.F32 R85, -RZ, R83.H1_H1 ;  /* 0x30000053ff557230 */ /* 0x000fe20000004100 */
[----:B------:R-:W-:Y:S02]  /*4400*/  I2FP.F32.S32 R83, R160 ;  /* 0x000000a000537245 */ /* 0x000fe40000201400 */
[----:B------:R-:W-:Y:S01]  /*4410*/  I2FP.F32.S32 R86, R161 ;  /* 0x000000a100567245 */ /* 0x000fe20000201400 */
[----:B------:R-:W-:Y:S01]  /*4420*/  HADD2.F32 R84, -RZ, R84.H1_H1 ;  /* 0x30000054ff547230 */ /* 0x000fe20000004100 */
[----:B------:R-:W-:Y:S01]  /*4430*/  I2FP.F32.S32 R80, R91 ;  /* 0x0000005b00507245 */ /* 0x000fe20000201400 */
[----:B------:R-:W-:Y:S01]  /*4440*/  FFMA R4, R83, R82, R4 ;  /* 0x0000005253047223 */ /* 0x000fe20000000004 */
[C---:B------:R-:W-:Y:S01]  /*4450*/  IADD3 R83, PT, PT, R235.reuse, 0x2200, RZ ;  /* 0x00002200eb537810 */ /* 0x040fe20007ffe0ff */
[----:B------:R-:W-:Y:S01]  /*4460*/  FFMA R5, R86, R85, R5 ;  /* 0x0000005556057223 */ /* 0x000fe20000000005 */
[C---:B------:R-:W-:Y:S01]  /*4470*/  VIADD R85, R235.reuse, 0x1160 ;  /* 0x00001160eb557836 */ /* 0x040fe20000000000 */
[----:B------:R-:W-:Y:S01]  /*4480*/  IADD3 R95, PT, PT, R235, 0x3340, RZ ;  /* 0x00003340eb5f7810 */ /* 0x000fe20007ffe0ff */
[----:B------:R-:W-:Y:S01]  /*4490*/  FFMA R3, R80, R84, R3 ;  /* 0x0000005450037223 */ /* 0x000fe20000000003 */
[C---:B------:R-:W-:Y:S01]  /*44a0*/  LEA R80, R242.reuse, R83, 0x2 ;  /* 0x00000053f2507211 */ /* 0x040fe200078e10ff */
[C---:B------:R-:W-:Y:S01]  /*44b0*/  IMAD.U32 R85, R242.reuse, 0x4, R85 ;  /* 0x00000004f2557824 */ /* 0x040fe200078e0055 */
[----:B------:R-:W-:-:S02]  /*44c0*/  LEA R83, R242, R95, 0x2 ;  /* 0x0000005ff2537211 */ /* 0x000fc400078e10ff */
[----:B------:R-:W-:Y:S02]  /*44d0*/  I2FP.F32.S32 R95, R100 ;  /* 0x00000064005f7245 */ /* 0x000fe40000201400 */
[----:B------:R-:W-:Y:S01]  /*44e0*/  I2FP.F32.S32 R100, R101 ;  /* 0x0000006500647245 */ /* 0x000fe20000201400 */
[----:B------:R-:W0:Y:S01]  /*44f0*/  LDS R84, [R85] ;  /* 0x0000000055547984 */ /* 0x000e220000000800 */
[----:B------:R-:W-:Y:S02]  /*4500*/  I2FP.F32.S32 R101, R102 ;  /* 0x0000006600657245 */ /* 0x000fe40000201400 */
[----:B------:R-:W-:Y:S02]  /*4510*/  I2FP.F32.S32 R102, R103 ;  /* 0x0000006700667245 */ /* 0x000fe40000201400 */
[----:B------:R-:W-:Y:S02]  /*4520*/  I2FP.F32.S32 R103, R108 ;  /* 0x0000006c00677245 */ /* 0x000fe40000201400 */
[----:B------:R-:W-:-:S02]  /*4530*/  I2FP.F32.S32 R108, R109 ;  /* 0x0000006d006c7245 */ /* 0x000fc40000201400 */
[----:B------:R-:W-:Y:S02]  /*4540*/  I2FP.F32.S32 R109, R110 ;  /* 0x0000006e006d7245 */ /* 0x000fe40000201400 */
[----:B------:R-:W-:Y:S02]  /*4550*/  I2FP.F32.S32 R110, R111 ;  /* 0x0000006f006e7245 */ /* 0x000fe40000201400 */
[----:B------:R-:W-:Y:S01]  /*4560*/  I2FP.F32.S32 R111, R156 ;  /* 0x0000009c006f7245 */ /* 0x000fe20000201400 */
[----:B--2---:R-:W-:Y:S01]  /*4570*/  HADD2.F32 R156, -RZ, R81.H1_H1 ;  /* 0x30000051ff9c7230 */ /* 0x004fe20000004100 */
[----:B------:R-:W-:-:S05]  /*4580*/  I2FP.F32.S32 R90, R163 ;  /* 0x000000a3005a7245 */ /* 0x000fca0000201400 */
[----:B------:R-:W-:Y:S02]  /*4590*/  FFMA R7, R90, R156, R7 ;  /* 0x0000009c5a077223 */ /* 0x000fe40000000007 */
[----:B------:R-:W1:Y:S01]  /*45a0*/  LDS R90, [R85+0x880] ;  /* 0x00088000555a7984 */ /* 0x000e620000000800 */
[----:B------:R-:W-:Y:S01]  /*45b0*/  HADD2.F32 R88, -RZ, R81.H0_H0 ;  /* 0x20000051ff587230 */ /* 0x000fe20000004100 */
[----:B------:R-:W-:Y:S02]  /*45c0*/  I2FP.F32.S32 R81, R136 ;  /* 0x0000008800517245 */ /* 0x000fe40000201400 */
[----:B------:R-:W-:Y:S02]  /*45d0*/  I2FP.F32.S32 R136, R137 ;  /* 0x0000008900887245 */ /* 0x000fe40000201400 */
[----:B------:R-:W-:Y:S02]  /*45e0*/  I2FP.F32.S32 R137, R124 ;  /* 0x0000007c00897245 */ /* 0x000fe40000201400 */
[----:B------:R-:W-:-:S02]  /*45f0*/  I2FP.F32.S32 R124, R125 ;  /* 0x0000007d007c7245 */ /* 0x000fc40000201400 */
[----:B------:R-:W-:Y:S02]  /*4600*/  I2FP.F32.S32 R125, R126 ;  /* 0x0000007e007d7245 */ /* 0x000fe40000201400 */
[----:B------:R-:W-:Y:S02]  /*4610*/  I2FP.F32.S32 R126, R127 ;  /* 0x0000007f007e7245 */ /* 0x000fe40000201400 */
[----:B------:R-:W-:Y:S02]  /*4620*/  I2FP.F32.S32 R127, R152 ;  /* 0x00000098007f7245 */ /* 0x000fe40000201400 */
[----:B------:R-:W-:Y:S02]  /*4630*/  I2FP.F32.S32 R152, R153 ;  /* 0x0000009900987245 */ /* 0x000fe40000201400 */
[----:B------:R-:W-:Y:S02]  /*4640*/  I2FP.F32.S32 R153, R148 ;  /* 0x0000009400997245 */ /* 0x000fe40000201400 */
[----:B------:R-:W-:-:S02]  /*4650*/  I2FP.F32.S32 R148, R149 ;  /* 0x0000009500947245 */ /* 0x000fc40000201400 */
[----:B------:R-:W-:Y:S02]  /*4660*/  I2FP.F32.S32 R149, R150 ;  /* 0x0000009600957245 */ /* 0x000fe40000201400 */
[----:B------:R-:W-:Y:S01]  /*4670*/  I2FP.F32.S32 R150, R151 ;  /* 0x0000009700967245 */ /* 0x000fe20000201400 */
[----:B------:R-:W-:Y:S01]  /*4680*/  VIADD R91, R235, 0x3320 ;  /* 0x00003320eb5b7836 */ /* 0x000fe20000000000 */
[----:B------:R-:W-:Y:S02]  /*4690*/  I2FP.F32.S32 R151, R144 ;  /* 0x0000009000977245 */ /* 0x000fe40000201400 */
[----:B------:R-:W-:Y:S02]  /*46a0*/  I2FP.F32.S32 R94, R135 ;  /* 0x00000087005e7245 */ /* 0x000fe40000201400 */
[----:B------:R-:W-:Y:S02]  /*46b0*/  I2FP.F32.S32 R144, R145 ;  /* 0x0000009100907245 */ /* 0x000fe40000201400 */
[----:B------:R-:W-:-:S02]  /*46c0*/  I2FP.F32.S32 R135, R138 ;  /* 0x0000008a00877245 */ /* 0x000fc40000201400 */
[----:B------:R-:W-:Y:S02]  /*46d0*/  I2FP.F32.S32 R145, R146 ;  /* 0x0000009200917245 */ /* 0x000fe40000201400 */
[----:B------:R-:W-:Y:S02]  /*46e0*/  I2FP.F32.S32 R138, R139 ;  /* 0x0000008b008a7245 */ /* 0x000fe40000201400 */
[----:B------:R-:W-:Y:S01]  /*46f0*/  I2FP.F32.S32 R146, R147 ;  /* 0x0000009300927245 */ /* 0x000fe20000201400 */
[----:B------:R-:W-:Y:S01]  /*4700*/  IMAD.U32 R86, R242, 0x4, R91 ;  /* 0x00000004f2567824 */ /* 0x000fe200078e005b */
[----:B------:R-:W-:Y:S02]  /*4710*/  I2FP.F32.S32 R139, R154 ;  /* 0x0000009a008b7245 */ /* 0x000fe40000201400 */
[----:B------:R-:W-:Y:S02]  /*4720*/  I2FP.F32.S32 R147, R120 ;  /* 0x0000007800937245 */ /* 0x000fe40000201400 */
[----:B------:R-:W-:Y:S01]  /*4730*/  I2FP.F32.S32 R154, R155 ;  /* 0x0000009b009a7245 */ /* 0x000fe20000201400 */
[----:B0-----:R-:W-:Y:S01]  /*4740*/  HADD2.F32 R155, -RZ, R84.H0_H0 ;  /* 0x20000054ff9b7230 */ /* 0x001fe20000004100 */
[----:B------:R-:W-:-:S02]  /*4750*/  I2FP.F32.S32 R120, R121 ;  /* 0x0000007900787245 */ /* 0x000fc40000201400 */
[----:B------:R-:W-:Y:S02]  /*4760*/  I2FP.F32.S32 R91, R132 ;  /* 0x00000084005b7245 */ /* 0x000fe40000201400 */
[----:B------:R-:W-:Y:S02]  /*4770*/  I2FP.F32.S32 R121, R122 ;  /* 0x0000007a00797245 */ /* 0x000fe40000201400 */
[----:B------:R-:W-:Y:S02]  /*4780*/  I2FP.F32.S32 R122, R123 ;  /* 0x0000007b007a7245 */ /* 0x000fe40000201400 */
[----:B------:R-:W-:Y:S02]  /*4790*/  I2FP.F32.S32 R123, R128 ;  /* 0x00000080007b7245 */ /* 0x000fe40000201400 */
[----:B------:R-:W-:Y:S01]  /*47a0*/  I2FP.F32.S32 R128, R129 ;  /* 0x0000008100807245 */ /* 0x000fe20000201400 */
[----:B------:R-:W-:Y:S01]  /*47b0*/  FFMA R184, R91, R155, R184 ;  /* 0x0000009b5bb87223 */ /* 0x000fe200000000b8 */
[----:B------:R-:W-:Y:S01]  /*47c0*/  I2FP.F32.S32 R129, R130 ;  /* 0x0000008200817245 */ /* 0x000fe20000201400 */
[----:B------:R-:W0:Y:S01]  /*47d0*/  LDS R91, [R85+0x10] ;  /* 0x00001000555b7984 */ /* 0x000e220000000800 */
[----:B------:R-:W-:Y:S01]  /*47e0*/  I2FP.F32.S32 R130, R131 ;  /* 0x0000008300827245 */ /* 0x000fe20000201400 */
[----:B------:R-:W-:Y:S01]  /*47f0*/  HADD2.F32 R156, -RZ, R84.H1_H1 ;  /* 0x30000054ff9c7230 */ /* 0x000fe20000004100 */
[C---:B------:R-:W-:Y:S01]  /*4800*/  IADD3 R89, PT, PT, R235.reuse, 0x2220, RZ ;  /* 0x00002220eb597810 */ /* 0x040fe20007ffe0ff */
[----:B------:R-:W2:Y:S01]  /*4810*/  LDS R131, [R85+0x890] ;  /* 0x0008900055837984 */ /* 0x000ea20000000800 */
[----:B------:R-:W-:Y:S01]  /*4820*/  I2FP.F32.S32 R92, R133 ;  /* 0x00000085005c7245 */ /* 0x000fe20000201400 */
[----:B------:R-:W-:Y:S01]  /*4830*/  VIADD R93, R235, 0x2240 ;  /* 0x00002240eb5d7836 */ /* 0x000fe20000000000 */
[C---:B------:R-:W-:Y:S01]  /*4840*/  LEA R82, R242.reuse, R89, 0x2 ;  /* 0x00000059f2527211 */ /* 0x040fe200078e10ff */
[----:B------:R-:W-:Y:S02]  /*4850*/  LDS R85, [R80+0x880] ;  /* 0x0008800050557984 */ /* 0x000fe40000000800 */
[----:B------:R-:W-:-:S02]  /*4860*/  IMAD.U32 R89, R242, 0x4, R93 ;  /* 0x00000004f2597824 */ /* 0x000fc400078e005d */
[----:B------:R-:W-:Y:S01]  /*4870*/  FFMA R185, R92, R156, R185 ;  /* 0x0000009c5cb97223 */ /* 0x000fe200000000b9 */
[----:B------:R-:W-:Y:S01]  /*4880*/  I2FP.F32.S32 R93, R134 ;  /* 0x00000086005d7245 */ /* 0x000fe20000201400 */
[----:B------:R-:W3:Y:S01]  /*4890*/  LDS R92, [R80] ;  /* 0x00000000505c7984 */ /* 0x000ee20000000800 */
[----:B-1----:R-:W-:Y:S01]  /*48a0*/  HADD2.F32 R156, -RZ, R90.H0_H0 ;  /* 0x2000005aff9c7230 */ /* 0x002fe20000004100 */
[----:B------:R-:W-:Y:S02]  /*48b0*/  I2FP.F32.S32 R84, R97 ;  /* 0x0000006100547245 */ /* 0x000fe40000201400 */
[----:B------:R-:W-:Y:S01]  /*48c0*/  I2FP.F32.S32 R97, R98 ;  /* 0x0000006200617245 */ /* 0x000fe20000201400 */
[----:B------:R-:W-:Y:S01]  /*48d0*/  LDS R160, [R82+0x890] ;  /* 0x0008900052a07984 */ /* 0x000fe20000000800 */
[----:B------:R-:W-:Y:S01]  /*48e0*/  I2FP.F32.S32 R98, R113 ;  /* 0x0000007100627245 */ /* 0x000fe20000201400 */
[----:B------:R-:W-:Y:S01]  /*48f0*/  FFMA R172, R93, R156, R172 ;  /* 0x0000009c5dac7223 */ /* 0x000fe200000000ac */
[----:B------:R-:W-:Y:S01]  /*4900*/  I2FP.F32.S32 R113, R114 ;  /* 0x0000007200717245 */ /* 0x000fe20000201400 */
[----:B------:R-:W1:Y:S04]  /*4910*/  LDS R93, [R80+0x10] ;  /* 0x00001000505d7984 */ /* 0x000e680000000800 */
[----:B------:R-:W4:Y:S01]  /*4920*/  LDS R114, [R80+0x890] ;  /* 0x0008900050727984 */ /* 0x000f220000000800 */
[----:B------:R-:W-:-:S02]  /*4930*/  I2FP.F32.S32 R133, R158 ;  /* 0x0000009e00857245 */ /* 0x000fc40000201400 */
[----:B------:R-:W-:Y:S01]  /*4940*/  I2FP.F32.S32 R87, R162 ;  /* 0x000000a200577245 */ /* 0x000fe20000201400 */
[----:B------:R-:W5:Y:S01]  /*4950*/  LDS R158, [R82+0x880] ;  /* 0x00088000529e7984 */ /* 0x000f620000000800 */
[----:B------:R-:W-:Y:S02]  /*4960*/  I2FP.F32.S32 R134, R159 ;  /* 0x0000009f00867245 */ /* 0x000fe40000201400 */
[----:B------:R-:W-:Y:S01]  /*4970*/  IADD3 R161, PT, PT, R235, 0x2260, RZ ;  /* 0x00002260eba17810 */ /* 0x000fe20007ffe0ff */
[----:B------:R-:W5:Y:S01]  /*4980*/  LDS R159, [R82] ;  /* 0x00000000529f7984 */ /* 0x000f620000000800 */
[----:B------:R-:W-:Y:S02]  /*4990*/  FFMA R6, R87, R88, R6 ;  /* 0x0000005857067223 */ /* 0x000fe40000000006 */
[----:B------:R-:W-:Y:S02]  /*49a0*/  LEA R88, R242, R161, 0x2 ;  /* 0x000000a1f2587211 */ /* 0x000fe400078e10ff */
[----:B------:R-:W5:Y:S04]  /*49b0*/  LDS R161, [R82+0x10] ;  /* 0x0000100052a17984 */ /* 0x000f680000000800 */
[----:B------:R-:W5:Y:S01]  /*49c0*/  LDS R82, [R89+0x880] ;  /* 0x0008800059527984 */ /* 0x000f620000000800 */
[----:B0-----:R-:W-:-:S02]  /*49d0*/  HADD2.F32 R162, -RZ, R91.H1_H1 ;  /* 0x3000005bffa27230 */ /* 0x001fc40000004100 */
[--C-:B--2---:R-:W-:Y:S02]  /*49e0*/  HADD2.F32 R163, -RZ, R131.reuse.H0_H0 ;  /* 0x20000083ffa37230 */ /* 0x104fe40000004100 */
[----:B------:R-:W-:Y:S02]  /*49f0*/  HADD2.F32 R131, -RZ, R131.H1_H1 ;  /* 0x30000083ff837230 */ /* 0x000fe40000004100 */
[----:B------:R-:W-:Y:S01]  /*4a00*/  FFMA R65, R100, R162, R65 ;  /* 0x000000a264417223 */ /* 0x000fe20000000041 */
[----:B------:R-:W-:Y:S01]  /*4a10*/  FFMA R8, R101, R163, R8 ;  /* 0x000000a365087223 */ /* 0x000fe20000000008 */
[----:B------:R-:W0:Y:S01]  /*4a20*/  LDS R100, [R89] ;  /* 0x0000000059647984 */ /* 0x000e220000000800 */
[--C-:B---3--:R-:W-:Y:S02]  /*4a30*/  HADD2.F32 R101, -RZ, R92.reuse.H0_H0 ;  /* 0x2000005cff657230 */ /* 0x108fe40000004100 */
[----:B------:R-:W-:Y:S02]  /*4a40*/  HADD2.F32 R92, -RZ, R92.H1_H1 ;  /* 0x3000005cff5c7230 */ /* 0x000fe40000004100 */
[----:B------:R-:W-:Y:S01]  /*4a50*/  FFMA R9, R102, R131, R9 ;  /* 0x0000008366097223 */ /* 0x000fe20000000009 */
[----:B------:R-:W-:Y:S01]  /*4a60*/  FFMA R10, R103, R101, R10 ;  /* 0x00000065670a7223 */ /* 0x000fe2000000000a */
[----:B------:R-:W-:Y:S01]  /*4a70*/  I2FP.F32.S32 R132, R157 ;  /* 0x0000009d00847245 */ /* 0x000fe20000201400 */
[----:B------:R-:W-:-:S02]  /*4a80*/  HADD2.F32 R162, -RZ, R85.H0_H0 ;  /* 0x20000055ffa27230 */ /* 0x000fc40000004100 */
[----:B------:R-:W-:Y:S01]  /*4a90*/  FFMA R11, R108, R92, R11 ;  /* 0x0000005c6c0b7223 */ /* 0x000fe2000000000b */
[--C-:B-1----:R-:W-:Y:S01]  /*4aa0*/  HADD2.F32 R101, -RZ, R93.reuse.H0_H0 ;  /* 0x2000005dff657230 */ /* 0x102fe20000004100 */
[----:B------:R-:W-:Y:S01]  /*4ab0*/  LDS R92, [R89+0x10] ;  /* 0x00001000595c7984 */ /* 0x000fe20000000800 */
[----:B------:R-:W-:Y:S02]  /*4ac0*/  HADD2.F32 R102, -RZ, R93.H1_H1 ;  /* 0x3000005dff667230 */ /* 0x000fe40000004100 */
[----:B----4-:R-:W-:Y:S01]  /*4ad0*/  HADD2.F32 R103, -RZ, R114.H0_H0 ;  /* 0x20000072ff677230 */ /* 0x010fe20000004100 */
[----:B------:R0:W1:Y:S01]  /*4ae0*/  LDS R93, [R89+0x890] ;  /* 0x00089000595d7984 */ /* 0x0000620000000800 */
[----:B------:R-:W-:Y:S02]  /*4af0*/  HADD2.F32 R85, -RZ, R85.H1_H1 ;  /* 0x30000055ff557230 */ /* 0x000fe40000004100 */
[----:B------:R-:W-:Y:S01]  /*4b00*/  FFMA R15, R132, R102, R15 ;  /* 0x00000066840f7223 */ /* 0x000fe2000000000f */
[----:B------:R-:W-:Y:S01]  /*4b10*/  FFMA R14, R111, R101, R14 ;  /* 0x000000656f0e7223 */ /* 0x000fe2000000000e */
[----:B------:R-:W-:Y:S01]  /*4b20*/  FFMA R16, R133, R103, R16 ;  /* 0x0000006785107223 */ /* 0x000fe20000000010 */
[----:B-----5:R-:W-:-:S02]  /*4b30*/  HADD2.F32 R103, -RZ, R158.H0_H0 ;  /* 0x2000009eff677230 */ /* 0x020fc40000004100 */
[----:B------:R-:W-:Y:S01]  /*4b40*/  FFMA R13, R110, R85, R13 ;  /* 0x000000556e0d7223 */ /* 0x000fe2000000000d */
[----:B------:R-:W2:Y:S01]  /*4b50*/  LDS R102, [R88+0x880] ;  /* 0x0008800058667984 */ /* 0x000ea20000000800 */
[----:B------:R-:W-:-:S03]  /*4b60*/  HADD2.F32 R85, -RZ, R159.H0_H0 ;  /* 0x2000009fff557230 */ /* 0x000fc60000004100 */
[----:B------:R-:W3:Y:S01]  /*4b70*/  LDS R101, [R88] ;  /* 0x0000000058657984 */ /* 0x000ee20000000800 */
[----:B------:R-:W-:Y:S01]  /*4b80*/  IADD3 R87, PT, PT, R235, 0x3300, RZ ;  /* 0x00003300eb577810 */ /* 0x000fe20007ffe0ff */
[----:B------:R-:W-:Y:S01]  /*4b90*/  FFMA R20, R135, R103, R20 ;  /* 0x0000006787147223 */ /* 0x000fe20000000014 */
[----:B------:R-:W-:Y:S01]  /*4ba0*/  FFMA R18, R81, R85, R18 ;  /* 0x0000005551127223 */ /* 0x000fe20000000012 */
[----:B------:R-:W4:Y:S01]  /*4bb0*/  LDS R103, [R88+0x10] ;  /* 0x0000100058677984 */ /* 0x000f220000000800 */
[----:B------:R-:W-:Y:S01]  /*4bc0*/  HADD2.F32 R81, -RZ, R161.H0_H0 ;  /* 0x200000a1ff517230 */ /* 0x000fe20000004100 */
[----:B------:R-:W-:Y:S02]  /*4bd0*/  LEA R87, R242, R87, 0x2 ;  /* 0x00000057f2577211 */ /* 0x000fe400078e10ff */
[----:B------:R-:W5:Y:S01]  /*4be0*/  LDS R108, [R88+0x890] ;  /* 0x00089000586c7984 */ /* 0x000f620000000800 */
[----:B------:R-:W-:Y:S01]  /*4bf0*/  FFMA R12, R109, R162, R12 ;  /* 0x000000a26d0c7223 */ /* 0x000fe2000000000c */
[----:B------:R-:W-:Y:S01]  /*4c00*/  FFMA R22, R137, R81, R22 ;  /* 0x0000005189167223 */ /* 0x000fe20000000016 */
[--C-:B------:R-:W-:Y:S01]  /*4c10*/  HADD2.F32 R109, -RZ, R82.reuse.H0_H0 ;  /* 0x20000052ff6d7230 */ /* 0x100fe20000004100 */
[----:B------:R-:W5:Y:S01]  /*4c20*/  LDS R81, [R87] ;  /* 0x0000000057517984 */ /* 0x000f620000000800 */
[----:B------:R-:W-:-:S02]  /*4c30*/  HADD2.F32 R82, -RZ, R82.H1_H1 ;  /* 0x30000052ff527230 */ /* 0x000fc40000004100 */
[----:B0-----:R-:W-:Y:S01]  /*4c40*/  HADD2.F32 R89, -RZ, R100.H0_H0 ;  /* 0x20000064ff597230 */ /* 0x001fe20000004100 */
[----:B------:R-:W-:Y:S02]  /*4c50*/  LDS R88, [R87+0x890] ;  /* 0x0008900057587984 */ /* 0x000fe40000000800 */
[----:B------:R-:W-:Y:S02]  /*4c60*/  FFMA R29, R154, R82, R29 ;  /* 0x000000529a1d7223 */ /* 0x000fe4000000001d */
[----:B------:R-:W0:Y:S01]  /*4c70*/  LDS R82, [R87+0x10] ;  /* 0x0000100057527984 */ /* 0x000e220000000800 */
[----:B------:R-:W-:Y:S02]  /*4c80*/  HADD2.F32 R85, -RZ, R160.H0_H0 ;  /* 0x200000a0ff557230 */ /* 0x000fe40000004100 */
[----:B------:R-:W-:Y:S02]  /*4c90*/  HADD2.F32 R100, -RZ, R100.H1_H1 ;  /* 0x30000064ff647230 */ /* 0x000fe40000004100 */
[----:B------:R-:W-:Y:S01]  /*4ca0*/  FFMA R26, R127, R89, R26 ;  /* 0x000000597f1a7223 */ /* 0x000fe2000000001a */
[----:B------:R-:W-:-:S02]  /*4cb0*/  FFMA R24, R125, R85, R24 ;  /* 0x000000557d187223 */ /* 0x000fc40000000018 */
[----:B------:R-:W-:Y:S01]  /*4cc0*/  FFMA R27, R152, R100, R27 ;  /* 0x00000064981b7223 */ /* 0x000fe2000000001b */
[----:B------:R-:W0:Y:S01]  /*4cd0*/  LDS R85, [R87+0x880] ;  /* 0x0008800057557984 */ /* 0x000e220000000800 */
[--C-:B-1----:R-:W-:Y:S02]  /*4ce0*/  HADD2.F32 R100, -RZ, R93.reuse.H0_H0 ;  /* 0x2000005dff647230 */ /* 0x102fe40000004100 */
[----:B------:R-:W-:Y:S01]  /*4cf0*/  HADD2.F32 R89, -RZ, R92.H0_H0 ;  /* 0x2000005cff597230 */ /* 0x000fe20000004100 */
[----:B------:R-:W-:Y:S01]  /*4d00*/  LDS R87, [R86+0x10] ;  /* 0x0000100056577984 */ /* 0x000fe20000000800 */
[----:B------:R-:W-:Y:S02]  /*4d10*/  HADD2.F32 R93, -RZ, R93.H1_H1 ;  /* 0x3000005dff5d7230 */ /* 0x000fe40000004100 */
[----:B------:R-:W-:Y:S01]  /*4d20*/  FFMA R30, R149, R100, R30 ;  /* 0x00000064951e7223 */ /* 0x000fe2000000001e */
[----:B--2---:R-:W-:Y:S02]  /*4d30*/  HADD2.F32 R100, -RZ, R102.H0_H0 ;  /* 0x20000066ff647230 */ /* 0x004fe40000004100 */
[----:B------:R-:W-:Y:S01]  /*4d40*/  FFMA R182, R153, R89, R182 ;  /* 0x0000005999b67223 */ /* 0x000fe200000000b6 */
[----:B------:R-:W-:Y:S01]  /*4d50*/  FFMA R31, R150, R93, R31 ;  /* 0x0000005d961f7223 */ /* 0x000fe2000000001f */
[----:B------:R-:W1:Y:S01]  /*4d60*/  LDS R89, [R86] ;  /* 0x0000000056597984 */ /* 0x000e620000000800 */
[----:B---3--:R-:W-:-:S02]  /*4d70*/  HADD2.F32 R93, -RZ, R101.H0_H0 ;  /* 0x20000065ff5d7230 */ /* 0x008fc40000004100 */
[----:B------:R-:W-:Y:S02]  /*4d80*/  HADD2.F32 R101, -RZ, R101.H1_H1 ;  /* 0x30000065ff657230 */ /* 0x000fe40000004100 */
[----:B------:R-:W-:Y:S01]  /*4d90*/  FFMA R32, R145, R100, R32 ;  /* 0x0000006491207223 */ /* 0x000fe20000000020 */
[--C-:B----4-:R-:W-:Y:S02]  /*4da0*/  HADD2.F32 R100, -RZ, R103.reuse.H0_H0 ;  /* 0x20000067ff647230 */ /* 0x110fe40000004100 */
[----:B------:R-:W-:Y:S01]  /*4db0*/  FFMA R178, R151, R93, R178 ;  /* 0x0000005d97b27223 */ /* 0x000fe200000000b2 */
[----:B------:R-:W-:Y:S02]  /*4dc0*/  HADD2.F32 R102, -RZ, R102.H1_H1 ;  /* 0x30000066ff667230 */ /* 0x000fe40000004100 */
[----:B------:R-:W-:Y:S01]  /*4dd0*/  FFMA R179, R144, R101, R179 ;  /* 0x0000006590b37223 */ /* 0x000fe200000000b3 */
[----:B------:R-:W-:Y:S01]  /*4de0*/  HADD2.F32 R103, -RZ, R103.H1_H1 ;  /* 0x30000067ff677230 */ /* 0x000fe20000004100 */
[----:B------:R-:W2:Y:S01]  /*4df0*/  LDS R93, [R86+0x890] ;  /* 0x00089000565d7984 */ /* 0x000ea20000000800 */
[----:B-----5:R-:W-:Y:S01]  /*4e00*/  HADD2.F32 R101, -RZ, R108.H0_H0 ;  /* 0x2000006cff657230 */ /* 0x020fe20000004100 */
[----:B------:R-:W-:Y:S01]  /*4e10*/  IADD3 R223, PT, PT, R235, 0x3360, RZ ;  /* 0x00003360ebdf7810 */ /* 0x000fe20007ffe0ff */
[----:B------:R-:W-:Y:S01]  /*4e20*/  FFMA R33, R146, R102, R33 ;  /* 0x0000006692217223 */ /* 0x000fe20000000021 */
[----:B------:R-:W-:Y:S01]  /*4e30*/  FFMA R175, R120, R103, R175 ;  /* 0x0000006778af7223 */ /* 0x000fe200000000af */
[----:B------:R-:W-:-:S02]  /*4e40*/  HADD2.F32 R102, -RZ, R81.H0_H0 ;  /* 0x20000051ff667230 */ /* 0x000fc40000004100 */
[----:B------:R-:W-:Y:S01]  /*4e50*/  FFMA R34, R121, R101, R34 ;  /* 0x0000006579227223 */ /* 0x000fe20000000022 */
[----:B------:R-:W-:Y:S01]  /*4e60*/  HADD2.F32 R103, -RZ, R81.H1_H1 ;  /* 0x30000051ff677230 */ /* 0x000fe20000004100 */
[----:B------:R-:W3:Y:S01]  /*4e70*/  LDS R101, [R83+0x880] ;  /* 0x0008800053657984 */ /* 0x000ee20000000800 */
[----:B------:R-:W-:Y:S01]  /*4e80*/  HADD2.F32 R92, -RZ, R92.H1_H1 ;  /* 0x3000005cff5c7230 */ /* 0x000fe20000004100 */
[----:B------:R-:W-:Y:S01]  /*4e90*/  LEA R242, R242, R223, 0x2 ;  /* 0x000000dff2f27211 */ /* 0x000fe200078e10ff */
[----:B------:R-:W-:Y:S01]  /*4ea0*/  HADD2.F32 R108, -RZ, R108.H1_H1 ;  /* 0x3000006cff6c7230 */ /* 0x000fe20000004100 */
[----:B------:R-:W4:Y:S01]  /*4eb0*/  LDS R81, [R83+0x10] ;  /* 0x0000100053517984 */ /* 0x000f220000000800 */
[----:B------:R-:W-:Y:S01]  /*4ec0*/  FFMA R72, R123, R102, R72 ;  /* 0x000000667b487223 */ /* 0x000fe20000000048 */
[----:B------:R-:W-:Y:S01]  /*4ed0*/  FFMA R183, R148, R92, R183 ;  /* 0x0000005c94b77223 */ /* 0x000fe200000000b7 */
[----:B------:R-:W-:Y:S01]  /*4ee0*/  I2FP.F32.S32 R155, R116 ;  /* 0x00000074009b7245 */ /* 0x000fe20000201400 */
[----:B------:R-:W-:Y:S01]  /*4ef0*/  FFMA R35, R122, R108, R35 ;  /* 0x0000006c7a237223 */ /* 0x000fe20000000023 */
[----:B------:R-:W-:Y:S01]  /*4f00*/  LDS R92, [R86+0x880] ;  /* 0x00088000565c7984 */ /* 0x000fe20000000800 */
[--C-:B0-----:R-:W-:Y:S01]  /*4f10*/  HADD2.F32 R108, -RZ, R82.reuse.H0_H0 ;  /* 0x20000052ff6c7230 */ /* 0x101fe20000004100 */
[----:B------:R-:W-:Y:S01]  /*4f20*/  I2FP.F32.S32 R116, R117 ;  /* 0x0000007500747245 */ /* 0x000fe20000201400 */
[----:B------:R-:W-:Y:S01]  /*4f30*/  HADD2.F32 R82, -RZ, R82.H1_H1 ;  /* 0x30000052ff527230 */ /* 0x000fe20000004100 */
[----:B------:R-:W0:Y:S04]  /*4f40*/  LDS R102, [R242] ;  /* 0x00000000f2667984 */ /* 0x000e280000000800 */
[----:B------:R-:W5:Y:S01]  /*4f50*/  LDS R86, [R83+0x890] ;  /* 0x0008900053567984 */ /* 0x000f620000000800 */
[----:B------:R-:W-:Y:S01]  /*4f60*/  FFMA R174, R147, R100, R174 ;  /* 0x0000006493ae7223 */ /* 0x000fe200000000ae */
[----:B------:R-:W-:Y:S01]  /*4f70*/  FFMA R73, R128, R103, R73 ;  /* 0x0000006780497223 */ /* 0x000fe20000000049 */
[----:B------:R-:W-:Y:S01]  /*4f80*/  FFMA R39, R116, R82, R39 ;  /* 0x0000005274277223 */ /* 0x000fe20000000027 */
[----:B------:R-:W5:Y:S04]  /*4f90*/  LDS R100, [R83] ;  /* 0x0000000053647984 */ /* 0x000f680000000800 */
[----:B------:R-:W5:Y:S04]  /*4fa0*/  LDS R103, [R242+0x880] ;  /* 0x00088000f2677984 */ /* 0x000f680000000800 */
[----:B------:R-:W5:Y:S04]  /*4fb0*/  LDS R82, [R242+0x10] ;  /* 0x00001000f2527984 */ /* 0x000f680000000800 */
[----:B------:R-:W5:Y:S01]  /*4fc0*/  LDS R83, [R242+0x890] ;  /* 0x00089000f2537984 */ /* 0x000f620000000800 */
[----:B------:R-:W-:Y:S01]  /*4fd0*/  FFMA R28, R139, R109, R28 ;  /* 0x0000006d8b1c7223 */ /* 0x000fe2000000001c */
[----:B------:R-:W-:-:S02]  /*4fe0*/  HADD2.F32 R109, -RZ, R85.H0_H0 ;  /* 0x20000055ff6d7230 */ /* 0x000fc40000004100 */
[----:B------:R-:W-:Y:S01]  /*4ff0*/  HADD2.F32 R85, -RZ, R85.H1_H1 ;  /* 0x30000055ff557230 */ /* 0x000fe20000004100 */
[----:B------:R-:W-:Y:S02]  /*5000*/  I2FP.F32.S32 R117, R118 ;  /* 0x0000007600757245 */ /* 0x000fe40000201400 */
[----:B------:R-:W-:Y:S02]  /*5010*/  I2FP.F32.S32 R118, R119 ;  /* 0x0000007700767245 */ /* 0x000fe40000201400 */
[----:B------:R-:W-:Y:S01]  /*5020*/  FFMA R37, R130, R85, R37 ;  /* 0x0000005582257223 */ /* 0x000fe20000000025 */
[--C-:B-1----:R-:W-:Y:S01]  /*5030*/  HADD2.F32 R85, -RZ, R89.reuse.H0_H0 ;  /* 0x20000059ff557230 */ /* 0x102fe20000004100 */
[----:B------:R-:W-:Y:S01]  /*5040*/  I2FP.F32.S32 R119, R96 ;  /* 0x0000006000777245 */ /* 0x000fe20000201400 */
[----:B------:R-:W-:Y:S01]  /*5050*/  HADD2.F32 R89, -RZ, R89.H1_H1 ;  /* 0x30000059ff597230 */ /* 0x000fe20000004100 */
[----:B------:R-:W-:Y:S02]  /*5060*/  I2FP.F32.S32 R96, R99 ;  /* 0x0000006300607245 */ /* 0x000fe40000201400 */
[----:B------:R-:W-:Y:S01]  /*5070*/  I2FP.F32.S32 R99, R112 ;  /* 0x0000007000637245 */ /* 0x000fe20000201400 */
[----:B------:R-:W-:Y:S01]  /*5080*/  FFMA R56, R119, R85, R56 ;  /* 0x0000005577387223 */ /* 0x000fe20000000038 */
[----:B------:R-:W-:Y:S01]  /*5090*/  FFMA R57, R84, R89, R57 ;  /* 0x0000005954397223 */ /* 0x000fe20000000039 */
[----:B------:R-:W-:-:S02]  /*50a0*/  HADD2.F32 R84, -RZ, R87.H0_H0 ;  /* 0x20000057ff547230 */ /* 0x000fc40000004100 */
[----:B--2---:R-:W-:Y:S01]  /*50b0*/  HADD2.F32 R85, -RZ, R93.H0_H0 ;  /* 0x2000005dff557230 */ /* 0x004fe20000004100 */
[----:B------:R-:W-:Y:S01]  /*50c0*/  I2FP.F32.S32 R112, R115 ;  /* 0x0000007300707245 */ /* 0x000fe20000201400 */
[----:B------:R-:W-:Y:S01]  /*50d0*/  FFMA R36, R129, R109, R36 ;  /* 0x0000006d81247223 */ /* 0x000fe20000000024 */
[----:B------:R-:W-:Y:S01]  /*50e0*/  I2FP.F32.S32 R115, R140 ;  /* 0x0000008c00737245 */ /* 0x000fe20000201400 */
[----:B------:R-:W-:Y:S01]  /*50f0*/  FFMA R78, R99, R84, R78 ;  /* 0x00000054634e7223 */ /* 0x000fe2000000004e */
[----:B------:R-:W-:Y:S01]  /*5100*/  I2FP.F32.S32 R140, R141 ;  /* 0x0000008d008c7245 */ /* 0x000fe20000201400 */
[----:B------:R-:W-:Y:S01]  /*5110*/  FFMA R44, R113, R85, R44 ;  /* 0x00000055712c7223 */ /* 0x000fe2000000002c */
[----:B------:R-:W-:Y:S01]  /*5120*/  I2FP.F32.S32 R141, R142 ;  /* 0x0000008e008d7245 */ /* 0x000fe20000201400 */
[----:B------:R-:W-:Y:S01]  /*5130*/  HADD2.F32 R156, -RZ, R90.H1_H1 ;  /* 0x3000005aff9c7230 */ /* 0x000fe20000004100 */
[----:B------:R-:W-:Y:S01]  /*5140*/  I2FP.F32.S32 R90, R105 ;  /* 0x00000069005a7245 */ /* 0x000fe20000201400 */
[----:B------:R-:W-:-:S02]  /*5150*/  HADD2.F32 R109, -RZ, R88.H0_H0 ;  /* 0x20000058ff6d7230 */ /* 0x000fc40000004100 */
[----:B---3--:R-:W-:Y:S02]  /*5160*/  HADD2.F32 R84, -RZ, R101.H0_H0 ;  /* 0x20000065ff547230 */ /* 0x008fe40000004100 */
[--C-:B----4-:R-:W-:Y:S02]  /*5170*/  HADD2.F32 R85, -RZ, R81.reuse.H0_H0 ;  /* 0x20000051ff557230 */ /* 0x110fe40000004100 */
[----:B------:R-:W-:Y:S02]  /*5180*/  HADD2.F32 R88, -RZ, R88.H1_H1 ;  /* 0x30000058ff587230 */ /* 0x000fe40000004100 */
[----:B------:R-:W-:Y:S01]  /*5190*/  HADD2.F32 R81, -RZ, R81.H1_H1 ;  /* 0x30000051ff517230 */ /* 0x000fe20000004100 */
[----:B------:R-:W-:Y:S01]  /*51a0*/  UIADD3 UR5, UPT, UPT, UR5, 0x1, URZ ;  /* 0x0000000105057890 */ /* 0x000fe2000fffe0ff */
[----:B------:R-:W-:Y:S01]  /*51b0*/  FFMA R48, R141, R84, R48 ;  /* 0x000000548d307223 */ /* 0x000fe20000000030 */
[----:B------:R-:W-:Y:S01]  /*51c0*/  I2FP.F32.S32 R142, R143 ;  /* 0x0000008f008e7245 */ /* 0x000fe20000201400 */
[----:B------:R-:W-:Y:S01]  /*51d0*/  FFMA R41, R118, R88, R41 ;  /* 0x0000005876297223 */ /* 0x000fe20000000029 */
[----:B------:R-:W-:Y:S01]  /*51e0*/  FFMA R51, R90, R81, R51 ;  /* 0x000000515a337223 */ /* 0x000fe20000000033 */
[----:B0-----:R-:W-:Y:S01]  /*51f0*/  HADD2.F32 R84, -RZ, R102.H0_H0 ;  /* 0x20000066ff547230 */ /* 0x001fe20000004100 */
[----:B------:R-:W-:Y:S01]  /*5200*/  I2FP.F32.S32 R143, R104 ;  /* 0x00000068008f7245 */ /* 0x000fe20000201400 */
[----:B------:R-:W-:Y:S01]  /*5210*/  HADD2.F32 R88, -RZ, R92.H0_H0 ;  /* 0x2000005cff587230 */ /* 0x000fe20000004100 */
[----:B------:R-:W-:Y:S01]  /*5220*/  I2FP.F32.S32 R105, R106 ;  /* 0x0000006a00697245 */ /* 0x000fe20000201400 */
[----:B-----5:R-:W-:Y:S01]  /*5230*/  HADD2.F32 R81, -RZ, R86.H0_H0 ;  /* 0x20000056ff517230 */ /* 0x020fe20000004100 */
[----:B------:R-:W-:Y:S01]  /*5240*/  I2FP.F32.S32 R80, R169 ;  /* 0x000000a900507245 */ /* 0x000fe20000201400 */
[----:B------:R-:W-:Y:S01]  /*5250*/  HADD2.F32 R102, -RZ, R102.H1_H1 ;  /* 0x30000066ff667230 */ /* 0x000fe20000004100 */
[----:B------:R-:W-:Y:S01]  /*5260*/  UISETP.NE.AND UP0, UPT, UR5, URZ, UPT ;  /* 0x000000ff0500728c */ /* 0x000fe2000bf05270 */
[----:B------:R-:W-:-:S02]  /*5270*/  HADD2.F32 R106, -RZ, R91.H0_H0 ;  /* 0x2000005bff6a7230 */ /* 0x000fc40000004100 */
[----:B------:R-:W-:Y:S01]  /*5280*/  FFMA R42, R97, R88, R42 ;  /* 0x00000058612a7223 */ /* 0x000fe2000000002a */
[----:B------:R-:W-:Y:S01]  /*5290*/  FFMA R50, R143, R85, R50 ;  /* 0x000000558f327223 */ /* 0x000fe20000000032 */
[----:B------:R-:W-:Y:S01]  /*52a0*/  FFMA R66, R105, R81, R66 ;  /* 0x0000005169427223 */ /* 0x000fe20000000042 */
[----:B------:R-:W-:Y:S01]  /*52b0*/  FFMA R53, R80, R102, R53 ;  /* 0x0000006650357223 */ /* 0x000fe20000000035 */
[----:B------:R-:W-:Y:S01]  /*52c0*/  I2FP.F32.S32 R104, R107 ;  /* 0x0000006b00687245 */ /* 0x000fe20000201400 */
[----:B------:R-:W-:Y:S01]  /*52d0*/  FFMA R173, R94, R156, R173 ;  /* 0x0000009c5ead7223 */ /* 0x000fe200000000ad */
[----:B------:R-:W-:Y:S01]  /*52e0*/  FFMA R64, R95, R106, R64 ;  /* 0x0000006a5f407223 */ /* 0x000fe20000000040 */
[----:B------:R-:W-:Y:S01]  /*52f0*/  HADD2.F32 R88, -RZ, R100.H0_H0 ;  /* 0x20000064ff587230 */ /* 0x000fe20000004100 */
[----:B------:R-:W-:Y:S01]  /*5300*/  I2FP.F32.S32 R107, R168 ;  /* 0x000000a8006b7245 */ /* 0x000fe20000201400 */
[----:B------:R-:W-:Y:S01]  /*5310*/  HADD2.F32 R85, -RZ, R103.H0_H0 ;  /* 0x20000067ff557230 */ /* 0x000fe20000004100 */
[----:B------:R-:W-:Y:S01]  /*5320*/  I2FP.F32.S32 R157, R170 ;  /* 0x000000aa009d7245 */ /* 0x000fe20000201400 */
[----:B------:R-:W-:Y:S01]  /*5330*/  HADD2.F32 R80, -RZ, R82.H0_H0 ;  /* 0x20000052ff507230 */ /* 0x000fe20000004100 */
[----:B------:R-:W-:Y:S01]  /*5340*/  I2FP.F32.S32 R94, R171 ;  /* 0x000000ab005e7245 */ /* 0x000fe20000201400 */
[----:B------:R-:W-:Y:S01]  /*5350*/  HADD2.F32 R81, -RZ, R83.H0_H0 ;  /* 0x20000053ff517230 */ /* 0x000fe20000004100 */
[----:B------:R-:W-:Y:S01]  /*5360*/  I2FP.F32.S32 R91, R164 ;  /* 0x000000a4005b7245 */ /* 0x000fe20000201400 */
[----:B------:R-:W-:Y:S01]  /*5370*/  HADD2.F32 R246, -RZ, R246.H1_H1 ;  /* 0x300000f6fff67230 */ /* 0x000fe20000004100 */
[----:B------:R-:W-:Y:S01]  /*5380*/  I2FP.F32.S32 R106, R165 ;  /* 0x000000a5006a7245 */ /* 0x000fe20000201400 */
[----:B------:R-:W-:Y:S01]  /*5390*/  HADD2.F32 R114, -RZ, R114.H1_H1 ;  /* 0x30000072ff727230 */ /* 0x000fe20000004100 */
[----:B------:R-:W-:Y:S01]  /*53a0*/  I2FP.F32.S32 R95, R166 ;  /* 0x000000a6005f7245 */ /* 0x000fe20000201400 */
[----:B------:R-:W-:Y:S01]  /*53b0*/  HADD2.F32 R159, -RZ, R159.H1_H1 ;  /* 0x3000009fff9f7230 */ /* 0x000fe20000004100 */
[----:B------:R-:W-:Y:S01]  /*53c0*/  I2FP.F32.S32 R156, R167 ;  /* 0x000000a7009c7245 */ /* 0x000fe20000201400 */
[----:B------:R-:W-:Y:S01]  /*53d0*/  HADD2.F32 R158, -RZ, R158.H1_H1 ;  /* 0x3000009eff9e7230 */ /* 0x000fe20000004100 */
[----:B------:R-:W-:Y:S01]  /*53e0*/  IADD3 R230, P1, PT, R230, 0x20, RZ ;  /* 0x00000020e6e67810 */ /* 0x000fe20007f3e0ff */
[----:B------:R-:W-:Y:S01]  /*53f0*/  HADD2.F32 R161, -RZ, R161.H1_H1 ;  /* 0x300000a1ffa17230 */ /* 0x000fe20000004100 */
[----:B------:R-:W-:Y:S01]  /*5400*/  IADD3 R228, P0, PT, R228, 0x2, RZ ;  /* 0x00000002e4e47810 */ /* 0x000fe20007f1e0ff */
[----:B------:R-:W-:-:S02]  /*5410*/  HADD2.F32 R160, -RZ, R160.H1_H1 ;  /* 0x300000a0ffa07230 */ /* 0x000fc40000004100 */
[----:B------:R-:W-:Y:S02]  /*5420*/  HADD2.F32 R92, -RZ, R92.H1_H1 ;  /* 0x3000005cff5c7230 */ /* 0x000fe40000004100 */
[----:B------:R-:W-:Y:S02]  /*5430*/  HADD2.F32 R87, -RZ, R87.H1_H1 ;  /* 0x30000057ff577230 */ /* 0x000fe40000004100 */
[----:B------:R-:W-:Y:S02]  /*5440*/  HADD2.F32 R93, -RZ, R93.H1_H1 ;  /* 0x3000005dff5d7230 */ /* 0x000fe40000004100 */
[----:B------:R-:W-:Y:S02]  /*5450*/  HADD2.F32 R100, -RZ, R100.H1_H1 ;  /* 0x30000064ff647230 */ /* 0x000fe40000004100 */
[----:B------:R-:W-:Y:S02]  /*5460*/  HADD2.F32 R101, -RZ, R101.H1_H1 ;  /* 0x30000065ff657230 */ /* 0x000fe40000004100 */
[----:B------:R-:W-:-:S02]  /*5470*/  HADD2.F32 R86, -RZ, R86.H1_H1 ;  /* 0x30000056ff567230 */ /* 0x000fc40000004100 */
[----:B------:R-:W-:Y:S02]  /*5480*/  HADD2.F32 R103, -RZ, R103.H1_H1 ;  /* 0x30000067ff677230 */ /* 0x000fe40000004100 */
[----:B------:R-:W-:Y:S02]  /*5490*/  HADD2.F32 R82, -RZ, R82.H1_H1 ;  /* 0x30000052ff527230 */ /* 0x000fe40000004100 */
[----:B------:R-:W-:Y:S02]  /*54a0*/  HADD2.F32 R83, -RZ, R83.H1_H1 ;  /* 0x30000053ff537230 */ /* 0x000fe40000004100 */
[----:B------:R-:W-:Y:S01]  /*54b0*/  FFMA R77, R244, R246, R77 ;  /* 0x000000f6f44d7223 */ /* 0x000fe2000000004d */
        /* <DEDUP_REMOVED lines=21> */
[----:B------:R-:W-:Y:S01]  /*5610*/  VIADD R234, R234, 0x20 ;  /* 0x00000020eaea7836 */ /* 0x000fe20000000000 */
[----:B------:R-:W-:Y:S01]  /*5620*/  IADD3.X R227, PT, PT, RZ, R227, RZ, P0, !PT ;  /* 0x000000e3ffe37210 */ /* 0x000fe200007fe4ff */
[----:B------:R-:W-:Y:S01]  /*5630*/  IMAD.X R229, RZ, RZ, R229, P1 ;  /* 0x000000ffffe57224 */ /* 0x000fe200008e06e5 */
[----:B------:R-:W-:-:S02]  /*5640*/  LEA R232, R226, R232, 0x5 ;  /* 0x000000e8e2e87211 */ /* 0x000fc400078e28ff */
[----:B------:R-:W-:Y:S01]  /*5650*/  IADD3 R233, PT, PT, R233, R226, RZ ;  /* 0x000000e2e9e97210 */ /* 0x000fe20007ffe0ff */
[----:B------:R-:W-:Y:S08]  /*5660*/  BAR.SYNC.DEFER_BLOCKING 0x0 ;  /* 0x0000000000007b1d */ /* 0x000ff00000010000 */
[----:B------:R-:W-:Y:S06]  /*5670*/  BAR.SYNC.DEFER_BLOCKING 0x0 ;  /* 0x0000000000007b1d */ /* 0x000fec0000010000 */
[----:B------:R-:W-:Y:S05]  /*5680*/  BRA.U UP0, `(.L_x_1) ;  /* 0xffffffb1006c7547 */ /* 0x000fea000b83ffff */
.L_x_0:
[----:B------:R-:W-:Y:S02]  /*5690*/  LEA R0, R0, UR4, 0x6 ;  /* 0x0000000400007c11 */ /* 0x000fe4000f8e30ff */
[----:B------:R-:W-:Y:S02]  /*56a0*/  SHF.R.U32.HI R80, RZ, 0x2, R224 ;  /* 0x00000002ff507819 */ /* 0x000fe400000116e0 */
[----:B------:R-:W-:Y:S01]  /*56b0*/  LOP3.LUT R82, R224, 0x3, RZ, 0xc0, !PT ;  /* 0x00000003e0527812 */ /* 0x000fe200078ec0ff */
[----:B------:R-:W-:Y:S01]  /*56c0*/  IMAD R0, R0, R225, R231 ;  /* 0x000000e100007224 */ /* 0x000fe200078e02e7 */
[----:B------:R-:W-:Y:S02]  /*56d0*/  SHF.R.U32.HI R95, RZ, 0x1, R225 ;  /* 0x00000001ff5f7819 */ /* 0x000fe400000116e1 */
[----:B------:R-:W-:Y:S01]  /*56e0*/  MOV R83, RZ ;  /* 0x000000ff00537202 */ /* 0x000fe20000000f00 */
[C---:B------:R-:W-:Y:S01]  /*56f0*/  IMAD R88, R225.reuse, 0x20, R0 ;  /* 0x00000020e1587824 */ /* 0x040fe200078e0200 */
[----:B------:R-:W-:Y:S01]  /*5700*/  LEA R87, R225, R0, 0x4 ;  /* 0x00000000e1577211 */ /* 0x000fe200078e20ff */
[----:B------:R-:W-:-:S03]  /*5710*/  IMAD.WIDE.U32 R82, R80, R95, R82 ;  /* 0x0000005f50527225 */ /* 0x000fc600078e0052 */
[----:B------:R-:W-:Y:S01]  /*5720*/  LEA R225, R225, R88, 0x4 ;  /* 0x00000058e1e17211 */ /* 0x000fe200078e20ff */
[----:B------:R-:W-:-:S04]  /*5730*/  IMAD.WIDE R80, R0, 0x4, R250 ;  /* 0x0000000400507825 */ /* 0x000fc800078e02fa */
[----:B------:R-:W-:Y:S01]  /*5740*/  IMAD.WIDE R86, R87, 0x4, R250 ;  /* 0x0000000457567825 */ /* 0x000fe200078e02fa */
[----:B------:R-:W-:-:S03]  /*5750*/  LEA R80, P0, R82, R80, 0x3 ;  /* 0x0000005052507211 */ /* 0x000fc600078018ff */
[----:B------:R-:W-:Y:S01]  /*5760*/  IMAD.WIDE R88, R88, 0x4, R250 ;  /* 0x0000000458587825 */ /* 0x000fe200078e02fa */
[C---:B------:R-:W-:Y:S02]  /*5770*/  LEA.HI.X R81, R82.reuse, R81, R83, 0x3, P0 ;  /* 0x0000005152517211 */ /* 0x040fe400000f1c53 */
[C---:B------:R-:W-:Y:S01]  /*5780*/  LEA R86, P0, R82.reuse, R86, 0x3 ;  /* 0x0000005652567211 */ /* 0x040fe200078018ff */
[----:B------:R-:W-:Y:S01]  /*5790*/  IMAD.WIDE R250, R225, 0x4, R250 ;  /* 0x00000004e1fa7825 */ /* 0x000fe200078e02fa */
[C---:B------:R-:W-:Y:S01]  /*57a0*/  LEA R88, P1, R82.reuse, R88, 0x3 ;  /* 0x0000005852587211 */ /* 0x040fe200078218ff */
[----:B0-----:R-:W-:Y:S01]  /*57b0*/  STG.E.64 desc[UR6][R80.64], R220 ;  /* 0x000000dc50007986 */ /* 0x001fe2000c101b06 */
[C---:B------:R-:W-:Y:S01]  /*57c0*/  LEA.HI.X R87, R82.reuse, R87, R83, 0x3, P0 ;  /* 0x0000005752577211 */ /* 0x040fe200000f1c53 */
[----:B------:R-:W-:Y:S01]  /*57d0*/  IMAD.WIDE.U32 R84, R95, 0x40, R80 ;  /* 0x000000405f547825 */ /* 0x000fe200078e0050 */
[C---:B------:R-:W-:Y:S02]  /*57e0*/  LEA R92, P2, R82.reuse, R250, 0x3 ;  /* 0x000000fa525c7211 */ /* 0x040fe400078418ff */
[----:B------:R-:W-:-:S02]  /*57f0*/  LEA.HI.X R89, R82, R89, R83, 0x3, P1 ;  /* 0x0000005952597211 */ /* 0x000fc400008f1c53 */
[----:B------:R-:W-:Y:S01]  /*5800*/  STG.E.64 desc[UR6][R84.64], R218 ;  /* 0x000000da54007986 */ /* 0x000fe2000c101b06 */
[----:B------:R-:W-:Y:S01]  /*5810*/  LEA.HI.X R93, R82, R251, R83, 0x3, P2 ;  /* 0x000000fb525d7211 */ /* 0x000fe200010f1c53 */
[C---:B------:R-:W-:Y:S02]  /*5820*/  IMAD.WIDE.U32 R82, R95.reuse, 0x40, R86 ;  /* 0x000000405f527825 */ /* 0x040fe400078e0056 */
[----:B------:R-:W-:Y:S02]  /*5830*/  STG.E.64 desc[UR6][R80.64+0x20], R216 ;  /* 0x000020d850007986 */ /* 0x000fe4000c101b06 */
[C---:B------:R-:W-:Y:S02]  /*5840*/  IMAD.WIDE.U32 R90, R95.reuse, 0x40, R88 ;  /* 0x000000405f5a7825 */ /* 0x040fe400078e0058 */
[----:B------:R-:W-:Y:S02]  /*5850*/  STG.E.64 desc[UR6][R84.64+0x20], R214 ;  /* 0x000020d654007986 */ /* 0x000fe4000c101b06 */
[----:B------:R-:W-:-:S02]  /*5860*/  IMAD.WIDE.U32 R94, R95, 0x40, R92 ;  /* 0x000000405f5e7825 */ /* 0x000fc400078e005c */
[----:B------:R-:W-:Y:S04]  /*5870*/  STG.E.64 desc[UR6][R80.64+0x40], R212 ;  /* 0x000040d450007986 */ /* 0x000fe8000c101b06 */
        /* <DEDUP_REMOVED lines=58> */
[----:B------:R-:W-:Y:S01]  /*5c20*/  STG.E.64 desc[UR6][R94.64+0xe0], R58 ;  /* 0x0000e03a5e007986 */ /* 0x000fe2000c101b06 */
[----:B------:R-:W-:Y:S05]  /*5c30*/  EXIT ;  /* 0x000000000000794d */ /* 0x000fea0003800000 */
.L_x_2:
[----:B------:R-:W-:-:S00]  /*5c40*/  BRA `(.L_x_2) ;  /* 0xfffffffc00fc7947 */ /* 0x000fc0000383ffff */
[----:B------:R-:W-:-:S00]  /*5c50*/  NOP ;  /* 0x0000000000007918 */ /* 0x000fc00000000000 */
        /* <DEDUP_REMOVED lines=10> */
.L_x_27:


//--------------------- .text._Z16generateHalfDataP6__halfij --------------------------
	.section	.text._Z16generateHalfDataP6__halfij,"ax",@progbits
	.align	128
        .global         _Z16generateHalfDataP6__halfij
        .type           _Z16generateHalfDataP6__halfij,@function
        .size           _Z16generateHalfDataP6__halfij,(.L_x_28 - _Z16generateHalfDataP6__halfij)
        .other          _Z16generateHalfDataP6__halfij,@"STO_CUDA_ENTRY STV_DEFAULT"
_Z16generateHalfDataP6__halfij:
.text._Z16generateHalfDataP6__halfij:
[----:B------:R-:W0:Y:S08]  /*0000*/  LDC R1, c[0x0][0x37c] ;  /* 0x0000df00ff017b82 */ /* 0x000e300000000800 */
[----:B------:R-:W1:Y:S01]  /*0010*/  LDC R0, c[0x0][0x38c] ;  /* 0x0000e300ff007b82 */ /* 0x000e620000000800 */
[----:B------:R-:W2:Y:S01]  /*0020*/  S2R R11, SR_TID.X ;  /* 0x00000000000b7919 */ /* 0x000ea20000002100 */
[----:B0-----:R-:W-:Y:S01]  /*0030*/  VIADD R1, R1, 0xffffffd0 ;  /* 0xffffffd001017836 */ /* 0x001fe20000000000 */
[----:B------:R-:W0:Y:S01]  /*0040*/  LDCU.64 UR6, c[0x0][0x358] ;  /* 0x00006b00ff0677ac */ /* 0x000e220008000a00 */
[----:B------:R-:W-:Y:S01]  /*0050*/  IMAD.MOV.U32 R7, RZ, RZ, -0x75bd8fc ;  /* 0xf8a42704ff077424 */ /* 0x000fe200078e00ff */
[----:B------:R-:W-:Y:S01]  /*0060*/  BSSY.RECONVERGENT B0, `(.L_x_3) ;  /* 0x000025d000007945 */ /* 0x000fe20003800200 */
[----:B------:R-:W-:-:S02]  /*0070*/  IMAD.MOV.U32 R8, RZ, RZ, -0x23270784 ;  /* 0xdcd8f87cff087424 */ /* 0x000fc400078e00ff */
[----:B------:R-:W2:Y:S08]  /*0080*/  S2UR UR4, SR_CTAID.X ;  /* 0x00000000000479c3 */ /* 0x000eb00000002500 */
[----:B------:R-:W2:Y:S01]  /*0090*/  LDC R4, c[0x0][0x360] ;  /* 0x0000d800ff047b82 */ /* 0x000ea20000000800 */
[----:B-1----:R-:W-:-:S05]  /*00a0*/  LOP3.LUT R0, R0, 0xaad26b49, RZ, 0x3c, !PT ;  /* 0xaad26b4900007812 */ /* 0x002fca00078e3cff */
[----:B------:R-:W-:-:S04]  /*00b0*/  IMAD R0, R0, 0x4182bed5, RZ ;  /* 0x4182bed500007824 */ /* 0x000fc800078e02ff */
[C---:B------:R-:W-:Y:S01]  /*00c0*/  VIADD R5, R0.reuse, 0x583f19 ;  /* 0x00583f1900057836 */ /* 0x040fe20000000000 */
[C---:B------:R-:W-:Y:S01]  /*00d0*/  LOP3.LUT R6, R0.reuse, 0x159a55e5, RZ, 0x3c, !PT ;  /* 0x159a55e500067812 */ /* 0x040fe200078e3cff */
[C---:B------:R-:W-:Y:S02]  /*00e0*/  VIADD R2, R0.reuse, 0xd9f6dc18 ;  /* 0xd9f6dc1800027836 */ /* 0x040fe40000000000 */
[----:B------:R-:W-:Y:S02]  /*00f0*/  VIADD R3, R0, 0x75bcd15 ;  /* 0x075bcd1500037836 */ /* 0x000fe40000000000 */
[----:B------:R-:W-:Y:S01]  /*0100*/  IMAD.MOV.U32 R9, RZ, RZ, R5 ;  /* 0x000000ffff097224 */ /* 0x000fe200078e0005 */
[----:B------:R1:W-:Y:S01]  /*0110*/  STL.64 [R1+0x8], R6 ;  /* 0x0000080601007387 */ /* 0x0003e20000100a00 */
[----:B--2---:R-:W-:-:S03]  /*0120*/  IMAD R0, R4, UR4, R11 ;  /* 0x0000000404007c24 */ /* 0x004fc6000f8e020b */
[----:B------:R1:W-:Y:S02]  /*0130*/  STL.64 [R1], R2 ;  /* 0x0000000201007387 */ /* 0x0003e40000100a00 */
[----:B------:R-:W-:Y:S02]  /*0140*/  ISETP.NE.AND P0, PT, R0, RZ, PT ;  /* 0x000000ff0000720c */ /* 0x000fe40003f05270 */
[----:B------:R1:W-:Y:S01]  /*0150*/  STL.64 [R1+0x10], R8 ;  /* 0x0000100801007387 */ /* 0x0003e20000100a00 */
[----:B------:R-:W-:-:S10]  /*0160*/  SHF.R.S32.HI R4, RZ, 0x1f, R0 ;  /* 0x0000001fff047819 */ /* 0x000fd40000011400 */
[----:B0-----:R-:W-:Y:S05]  /*0170*/  @!P0 BRA `(.L_x_4) ;  /* 0x00000024002c8947 */ /* 0x001fea0003800000 */
[----:B------:R-:W-:Y:S02]  /*0180*/  IMAD.MOV.U32 R13, RZ, RZ, R4 ;  /* 0x000000ffff0d7224 */ /* 0x000fe400078e0004 */
[----:B------:R-:W-:Y:S02]  /*0190*/  IMAD.MOV.U32 R11, RZ, RZ, RZ ;  /* 0x000000ffff0b7224 */ /* 0x000fe400078e00ff */
[----:B------:R-:W-:-:S07]  /*01a0*/  IMAD.MOV.U32 R10, RZ, RZ, R0 ;  /* 0x000000ffff0a7224 */ /* 0x000fce00078e0000 */
.L_x_13:
[----:B-1----:R-:W-:Y:S01]  /*01b0*/  LOP3.LUT R2, R10, 0x3, RZ, 0xc0, !PT ;  /* 0x000000030a027812 */ /* 0x002fe200078ec0ff */
[----:B------:R-:W-:Y:S03]  /*01c0*/  BSSY.RECONVERGENT B1, `(.L_x_5) ;  /* 0x0000240000017945 */ /* 0x000fe60003800200 */
[----:B------:R-:W-:-:S04]  /*01d0*/  ISETP.NE.U32.AND P0, PT, R2, RZ, PT ;  /* 0x000000ff0200720c */ /* 0x000fc80003f05070 */
[----:B------:R-:W-:-:S13]  /*01e0*/  ISETP.NE.AND.EX P0, PT, RZ, RZ, PT, P0 ;  /* 0x000000ffff00720c */ /* 0x000fda0003f05300 */
[----:B0-----:R-:W-:Y:S05]  /*01f0*/  @!P0 BRA `(.L_x_6) ;  /* 0x0000002000f08947 */ /* 0x001fea0003800000 */
[----:B------:R-:W0:Y:S01]  /*0200*/  LDC.64 R8, c[0x4][RZ] ;  /* 0x01000000ff087b82 */ /* 0x000e220000000a00 */
[----:B------:R-:W-:Y:S02]  /*0210*/  CS2R R2, SRZ ;  /* 0x0000000000027805 */ /* 0x000fe4000001ff00 */
[----:B------:R-:W-:Y:S02]  /*0220*/  CS2R R4, SRZ ;  /* 0x0000000000047805 */ /* 0x000fe4000001ff00 */
[----:B------:R-:W-:Y:S01]  /*0230*/  CS2R R6, SRZ ;  /* 0x0000000000067805 */ /* 0x000fe2000001ff00 */
[----:B0-----:R-:W-:-:S07]  /*0240*/  IMAD.WIDE.U32 R8, R11, 0xc80, R8 ;  /* 0x00000c800b087825 */ /* 0x001fce00078e0008 */
.L_x_8:
[----:B------:R-:W-:-:S06]  /*0250*/  IMAD R12, R2, 0x4, R1 ;  /* 0x00000004020c7824 */ /* 0x000fcc00078e0201 */
[----:B------:R-:W5:Y:S01]  /*0260*/  LDL R12, [R12+0x4] ;  /* 0x000004000c0c7983 */ /* 0x000f620000100800 */
[----:B------:R-:W-:-:S05]  /*0270*/  UMOV UR4, URZ ;  /* 0x000000ff00047c82 */ /* 0x000fca0008000000 */
.L_x_7:
[----:B-----5:R-:W-:Y:S01]  /*0280*/  SHF.R.U32.HI R22, RZ, UR4, R12 ;  /* 0x00000004ff167c19 */ /* 0x020fe2000801160c */
[----:B------:R-:W-:-:S03]  /*0290*/  IMAD.SHL.U32 R14, R2, 0x20, RZ ;  /* 0x00000020020e7824 */ /* 0x000fc600078e00ff */
[----:B------:R-:W-:Y:S01]  /*02a0*/  LOP3.LUT R15, R22, 0x1, RZ, 0xc0, !PT ;  /* 0x00000001160f7812 */ /* 0x000fe200078ec0ff */
[----:B------:R-:W-:-:S03]  /*02b0*/  VIADD R14, R14, UR4 ;  /* 0x000000040e0e7c36 */ /* 0x000fc60008000000 */
[----:B------:R-:W-:Y:S01]  /*02c0*/  ISETP.NE.U32.AND P0, PT, R15, 0x1, PT ;  /* 0x000000010f00780c */ /* 0x000fe20003f05070 */
[----:B------:R-:W-:-:S03]  /*02d0*/  IMAD R15, R14, 0x5, RZ ;  /* 0x000000050e0f7824 */ /* 0x000fc600078e02ff */
[----:B------:R-:W-:Y:S01]  /*02e0*/  R2P PR, R22, 0x7e ;  /* 0x0000007e16007804 */ /* 0x000fe20000000000 */
[----:B------:R-:W-:-:S08]  /*02f0*/  IMAD.WIDE.U32 R14, R15, 0x4, R8 ;  /* 0x000000040f0e7825 */ /* 0x000fd000078e0008 */
[----:B------:R-:W2:Y:S04]  /*0300*/  @!P0 LDG.E R16, desc[UR6][R14.64+0x10] ;  /* 0x000010060e108981 */ /* 0x000ea8000c1e1900 */
[----:B------:R-:W3:Y:S04]  /*0310*/  @P1 LDG.E R18, desc[UR6][R14.64+0x24] ;  /* 0x000024060e121981 */ /* 0x000ee8000c1e1900 */
[----:B------:R-:W4:Y:S04]  /*0320*/  @P2 LDG.E R20, desc[UR6][R14.64+0x38] ;  /* 0x000038060e142981 */ /* 0x000f28000c1e1900 */
[----:B------:R-:W4:Y:S04]  /*0330*/  @P3 LDG.E R24, desc[UR6][R14.64+0x4c] ;  /* 0x00004c060e183981 */ /* 0x000f28000c1e1900 */
[----:B------:R-:W4:Y:S04]  /*0340*/  @P4 LDG.E R26, desc[UR6][R14.64+0x60] ;  /* 0x000060060e1a4981 */ /* 0x000f28000c1e1900 */
[----:B------:R-:W4:Y:S04]  /*0350*/  @!P0 LDG.E R17, desc[UR6][R14.64+0x4] ;  /* 0x000004060e118981 */ /* 0x000f28000c1e1900 */
[----:B------:R-:W4:Y:S04]  /*0360*/  @!P0 LDG.E R19, desc[UR6][R14.64+0xc] ;  /* 0x00000c060e138981 */ /* 0x000f28000c1e1900 */
[----:B------:R-:W4:Y:S04]  /*0370*/  @P1 LDG.E R21, desc[UR6][R14.64+0x18] ;  /* 0x000018060e151981 */ /* 0x000f28000c1e1900 */
[----:B------:R-:W4:Y:S04]  /*0380*/  @P3 LDG.E R23, desc[UR6][R14.64+0x40] ;  /* 0x000040060e173981 */ /* 0x000f28000c1e1900 */
[----:B------:R-:W4:Y:S04]  /*0390*/  @P5 LDG.E R25, desc[UR6][R14.64+0x70] ;  /* 0x000070060e195981 */ /* 0x000f28000c1e1900 */
[----:B------:R-:W4:Y:S01]  /*03a0*/  @P6 LDG.E R28, desc[UR6][R14.64+0x88] ;  /* 0x000088060e1c6981 */ /* 0x000f22000c1e1900 */
[----:B--2---:R-:W-:-:S03]  /*03b0*/  @!P0 LOP3.LUT R5, R5, R16, RZ, 0x3c, !PT ;  /* 0x0000001005058212 */ /* 0x004fc600078e3cff */
[----:B------:R-:W2:Y:S01]  /*03c0*/  @!P0 LDG.E R16, desc[UR6][R14.64] ;  /* 0x000000060e108981 */ /* 0x000ea2000c1e1900 */
[----:B---3--:R-:W-:-:S03]  /*03d0*/  @P1 LOP3.LUT R5, R5, R18, RZ, 0x3c, !PT ;  /* 0x0000001205051212 */ /* 0x008fc600078e3cff */
[----:B------:R-:W3:Y:S01]  /*03e0*/  @!P0 LDG.E R18, desc[UR6][R14.64+0x8] ;  /* 0x000008060e128981 */ /* 0x000ee2000c1e1900 */
[----:B----4-:R-:W-:-:S03]  /*03f0*/  @P2 LOP3.LUT R5, R5, R20, RZ, 0x3c, !PT ;  /* 0x0000001405052212 */ /* 0x010fc600078e3cff */
[----:B------:R-:W4:Y:S01]  /*0400*/  @P1 LDG.E R20, desc[UR6][R14.64+0x14] ;  /* 0x000014060e141981 */ /* 0x000f22000c1e1900 */
[----:B------:R-:W-:-:S03]  /*0410*/  @P3 LOP3.LUT R5, R5, R24, RZ, 0x3c, !PT ;  /* 0x0000001805053212 */ /* 0x000fc600078e3cff */
[----:B------:R-:W4:Y:S01]  /*0420*/  @P5 LDG.E R24, desc[UR6][R14.64+0x74] ;  /* 0x000074060e185981 */ /* 0x000f22000c1e1900 */
[----:B------:R-:W-:-:S03]  /*0430*/  @P4 LOP3.LUT R5, R5, R26, RZ, 0x3c, !PT ;  /* 0x0000001a05054212 */ /* 0x000fc600078e3cff */
[----:B------:R-:W4:Y:S01]  /*0440*/  @P3 LDG.E R26, desc[UR6][R14.64+0x44] ;  /* 0x000044060e1a3981 */ /* 0x000f22000c1e1900 */
[----:B------:R-:W-:-:S03]  /*0450*/  @!P0 LOP3.LUT R6, R6, R17, RZ, 0x3c, !PT ;  /* 0x0000001106068212 */ /* 0x000fc600078e3cff */
[----:B------:R-:W4:Y:S01]  /*0460*/  @P1 LDG.E R17, desc[UR6][R14.64+0x20] ;  /* 0x000020060e111981 */ /* 0x000f22000c1e1900 */
[----:B------:R-:W-:-:S03]  /*0470*/  @!P0 LOP3.LUT R4, R4, R19, RZ, 0x3c, !PT ;  /* 0x0000001304048212 */ /* 0x000fc600078e3cff */
[----:B------:R-:W4:Y:S01]  /*0480*/  @P2 LDG.E R19, desc[UR6][R14.64+0x2c] ;  /* 0x00002c060e132981 */ /* 0x000f22000c1e1900 */
[----:B------:R-:W-:-:S03]  /*0490*/  @P1 LOP3.LUT R6, R6, R21, RZ, 0x3c, !PT ;  /* 0x0000001506061212 */ /* 0x000fc600078e3cff */
[----:B------:R-:W4:Y:S01]  /*04a0*/  @P2 LDG.E R21, desc[UR6][R14.64+0x34] ;  /* 0x000034060e152981 */ /* 0x000f22000c1e1900 */
[----:B--2---:R-:W-:-:S03]  /*04b0*/  @!P0 LOP3.LUT R3, R3, R16, RZ, 0x3c, !PT ;  /* 0x0000001003038212 */ /* 0x004fc600078e3cff */
[----:B------:R-:W2:Y:S01]  /*04c0*/  @P1 LDG.E R16, desc[UR6][R14.64+0x1c] ;  /* 0x00001c060e101981 */ /* 0x000ea2000c1e1900 */
[----:B---3--:R-:W-:-:S03]  /*04d0*/  @!P0 LOP3.LUT R7, R7, R18, RZ, 0x3c, !PT ;  /* 0x0000001207078212 */ /* 0x008fc600078e3cff */
[----:B------:R-:W3:Y:S01]  /*04e0*/  @P2 LDG.E R18, desc[UR6][R14.64+0x28] ;  /* 0x000028060e122981 */ /* 0x000ee2000c1e1900 */
[----:B----4-:R-:W-:-:S03]  /*04f0*/  @P1 LOP3.LUT R3, R3, R20, RZ, 0x3c, !PT ;  /* 0x0000001403031212 */ /* 0x010fc600078e3cff */
[----:B------:R-:W4:Y:S01]  /*0500*/  @P2 LDG.E R20, desc[UR6][R14.64+0x30] ;  /* 0x000030060e142981 */ /* 0x000f22000c1e1900 */
[----:B------:R-:W-:-:S03]  /*0510*/  @P5 LOP3.LUT R5, R5, R24, RZ, 0x3c, !PT ;  /* 0x0000001805055212 */ /* 0x000fc600078e3cff */
[----:B------:R-:W4:Y:S01]  /*0520*/  @P3 LDG.E R24, desc[UR6][R14.64+0x3c] ;  /* 0x00003c060e183981 */ /* 0x000f22000c1e1900 */
[----:B------:R-:W-:-:S03]  /*0530*/  @P1 LOP3.LUT R4, R4, R17, RZ, 0x3c, !PT ;  /* 0x0000001104041212 */ /* 0x000fc600078e3cff */
[----:B------:R-:W4:Y:S01]  /*0540*/  @P3 LDG.E R17, desc[UR6][R14.64+0x48] ;  /* 0x000048060e113981 */ /* 0x000f22000c1e1900 */
[----:B------:R-:W-:-:S03]  /*0550*/  @P2 LOP3.LUT R6, R6, R19, RZ, 0x3c, !PT ;  /* 0x0000001306062212 */ /* 0x000fc600078e3cff */
[----:B------:R-:W4:Y:S01]  /*0560*/  @P4 LDG.E R19, desc[UR6][R14.64+0x54] ;  /* 0x000054060e134981 */ /* 0x000f22000c1e1900 */
[----:B------:R-:W-:Y:S02]  /*0570*/  @P2 LOP3.LUT R4, R4, R21, RZ, 0x3c, !PT ;  /* 0x0000001504042212 */ /* 0x000fe400078e3cff */
[----:B------:R-:W-:Y:S01]  /*0580*/  @P3 LOP3.LUT R6, R6, R23, RZ, 0x3c, !PT ;  /* 0x0000001706063212 */ /* 0x000fe200078e3cff */
[----:B------:R-:W4:Y:S04]  /*0590*/  @P4 LDG.E R21, desc[UR6][R14.64+0x5c] ;  /* 0x00005c060e154981 */ /* 0x000f28000c1e1900 */
[----:B------:R-:W4:Y:S01]  /*05a0*/  @P5 LDG.E R23, desc[UR6][R14.64+0x68] ;  /* 0x000068060e175981 */ /* 0x000f22000c1e1900 */
[----:B--2---:R-:W-:-:S03]  /*05b0*/  @P1 LOP3.LUT R7, R7, R16, RZ, 0x3c, !PT ;  /* 0x0000001007071212 */ /* 0x004fc600078e3cff */
[----:B------:R-:W2:Y:S01]  /*05c0*/  @P4 LDG.E R16, desc[UR6][R14.64+0x50] ;  /* 0x000050060e104981 */ /* 0x000ea2000c1e1900 */
[----:B---3--:R-:W-:-:S03]  /*05d0*/  @P2 LOP3.LUT R3, R3, R18, RZ, 0x3c, !PT ;  /* 0x0000001203032212 */ /* 0x008fc600078e3cff */
[----:B------:R-:W3:Y:S01]  /*05e0*/  @P4 LDG.E R18, desc[UR6][R14.64+0x58] ;  /* 0x000058060e124981 */ /* 0x000ee2000c1e1900 */
[----:B----4-:R-:W-:-:S03]  /*05f0*/  @P2 LOP3.LUT R7, R7, R20, RZ, 0x3c, !PT ;  /* 0x0000001407072212 */ /* 0x010fc600078e3cff */
[----:B------:R-:W4:Y:S01]  /*0600*/  @P5 LDG.E R20, desc[UR6][R14.64+0x64] ;  /* 0x000064060e145981 */ /* 0x000f22000c1e1900 */
[----:B------:R-:W-:-:S03]  /*0610*/  @P3 LOP3.LUT R3, R3, R24, RZ, 0x3c, !PT ;  /* 0x0000001803033212 */ /* 0x000fc600078e3cff */
[----:B------:R-:W4:Y:S01]  /*0620*/  @P5 LDG.E R24, desc[UR6][R14.64+0x6c] ;  /* 0x00006c060e185981 */ /* 0x000f22000c1e1900 */
[----:B------:R-:W-:Y:S02]  /*0630*/  LOP3.LUT P0, RZ, R22, 0x80, RZ, 0xc0, !PT ;  /* 0x0000008016ff7812 */ /* 0x000fe4000780c0ff */
[----:B------:R-:W-:Y:S02]  /*0640*/  @P3 LOP3.LUT R7, R7, R26, RZ, 0x3c, !PT ;  /* 0x0000001a07073212 */ /* 0x000fe400078e3cff */
[----:B------:R-:W-:Y:S02]  /*0650*/  @P3 LOP3.LUT R4, R4, R17, RZ, 0x3c, !PT ;  /* 0x0000001104043212 */ /* 0x000fe400078e3cff */
[----:B------:R-:W4:Y:S01]  /*0660*/  @P6 LDG.E R17, desc[UR6][R14.64+0x7c] ;  /* 0x00007c060e116981 */ /* 0x000f22000c1e1900 */
[----:B------:R-:W-:-:S03]  /*0670*/  @P4 LOP3.LUT R6, R6, R19, RZ, 0x3c, !PT ;  /* 0x0000001306064212 */ /* 0x000fc600078e3cff */
[----:B------:R-:W4:Y:S01]  /*0680*/  @P6 LDG.E R19, desc[UR6][R14.64+0x84] ;  /* 0x000084060e136981 */ /* 0x000f22000c1e1900 */
[----:B------:R-:W-:-:S03]  /*0690*/  @P4 LOP3.LUT R4, R4, R21, RZ, 0x3c, !PT ;  /* 0x0000001504044212 */ /* 0x000fc600078e3cff */
[----:B------:R-:W4:Y:S01]  /*06a0*/  @P0 LDG.E R26, desc[UR6][R14.64+0x9c] ;  /* 0x00009c060e1a0981 */ /* 0x000f22000c1e1900 */
[----:B------:R-:W-:-:S03]  /*06b0*/  @P5 LOP3.LUT R6, R6, R23, RZ, 0x3c, !PT ;  /* 0x0000001706065212 */ /* 0x000fc600078e3cff */
        /* <DEDUP_REMOVED lines=10> */
[----:B------:R-:W-:Y:S02]  /*0760*/  @P5 LOP3.LUT R4, R4, R25, RZ, 0x3c, !PT ;  /* 0x0000001904045212 */ /* 0x000fe400078e3cff */
[----:B------:R-:W-:Y:S02]  /*0770*/  @P6 LOP3.LUT R5, R5, R28, RZ, 0x3c, !PT ;  /* 0x0000001c05056212 */ /* 0x000fe400078e3cff */
[----:B------:R-:W-:Y:S02]  /*0780*/  @P6 LOP3.LUT R6, R6, R17, RZ, 0x3c, !PT ;  /* 0x0000001106066212 */ /* 0x000fe400078e3cff */
[----:B------:R-:W-:Y:S02]  /*0790*/  @P6 LOP3.LUT R4, R4, R19, RZ, 0x3c, !PT ;  /* 0x0000001304046212 */ /* 0x000fe400078e3cff */
[----:B------:R-:W-:Y:S02]  /*07a0*/  @P0 LOP3.LUT R5, R5, R26, RZ, 0x3c, !PT ;  /* 0x0000001a05050212 */ /* 0x000fe400078e3cff */
[----:B------:R-:W-:-:S02]  /*07b0*/  @P0 LOP3.LUT R6, R6, R21, RZ, 0x3c, !PT ;  /* 0x0000001506060212 */ /* 0x000fc400078e3cff */
[----:B------:R-:W-:Y:S02]  /*07c0*/  @P0 LOP3.LUT R4, R4, R23, RZ, 0x3c, !PT ;  /* 0x0000001704040212 */ /* 0x000fe400078e3cff */
[----:B--2---:R-:W-:Y:S02]  /*07d0*/  @P6 LOP3.LUT R3, R3, R16, RZ, 0x3c, !PT ;  /* 0x0000001003036212 */ /* 0x004fe400078e3cff */
[----:B---3--:R-:W-:Y:S02]  /*07e0*/  @P6 LOP3.LUT R7, R7, R18, RZ, 0x3c, !PT ;  /* 0x0000001207076212 */ /* 0x008fe400078e3cff */
[----:B----4-:R-:W-:Y:S02]  /*07f0*/  @P0 LOP3.LUT R3, R3, R20, RZ, 0x3c, !PT ;  /* 0x0000001403030212 */ /* 0x010fe400078e3cff */
[----:B------:R-:W-:Y:S02]  /*0800*/  @P0 LOP3.LUT R7, R7, R24, RZ, 0x3c, !PT ;  /* 0x0000001807070212 */ /* 0x000fe400078e3cff */
[----:B------:R-:W-:-:S13]  /*0810*/  R2P PR, R22.B1, 0x7f ;  /* 0x0000007f16007804 */ /* 0x000fda0000001000 */
[----:B------:R-:W2:Y:S04]  /*0820*/  @P0 LDG.E R18, desc[UR6][R14.64+0xa0] ;  /* 0x0000a0060e120981 */ /* 0x000ea8000c1e1900 */
[----:B------:R-:W3:Y:S04]  /*0830*/  @P0 LDG.E R19, desc[UR6][R14.64+0xa4] ;  /* 0x0000a4060e130981 */ /* 0x000ee8000c1e1900 */
[----:B------:R-:W4:Y:S04]  /*0840*/  @P0 LDG.E R20, desc[UR6][R14.64+0xa8] ;  /* 0x0000a8060e140981 */ /* 0x000f28000c1e1900 */
[----:B------:R-:W4:Y:S04]  /*0850*/  @P0 LDG.E R21, desc[UR6][R14.64+0xac] ;  /* 0x0000ac060e150981 */ /* 0x000f28000c1e1900 */
[----:B------:R-:W4:Y:S04]  /*0860*/  @P0 LDG.E R24, desc[UR6][R14.64+0xb0] ;  /* 0x0000b0060e180981 */ /* 0x000f28000c1e1900 */
[----:B------:R-:W4:Y:S04]  /*0870*/  @P1 LDG.E R16, desc[UR6][R14.64+0xbc] ;  /* 0x0000bc060e101981 */ /* 0x000f28000c1e1900 */
[----:B------:R-:W4:Y:S04]  /*0880*/  @P1 LDG.E R26, desc[UR6][R14.64+0xb4] ;  /* 0x0000b4060e1a1981 */ /* 0x000f28000c1e1900 */
        /* <DEDUP_REMOVED lines=11> */
[----:B------:R-:W-:Y:S01]  /*0940*/  LOP3.LUT P0, RZ, R22, 0x8000, RZ, 0xc0, !PT ;  /* 0x0000800016ff7812 */ /* 0x000fe2000780c0ff */
[----:B------:R-:W4:Y:S01]  /*0950*/  @P2 LDG.E R24, desc[UR6][R14.64+0xd8] ;  /* 0x0000d8060e182981 */ /* 0x000f22000c1e1900 */
[----:B------:R-:W-:-:S03]  /*0960*/  @P1 LOP3.LUT R7, R7, R16, RZ, 0x3c, !PT ;  /* 0x0000001007071212 */ /* 0x000fc600078e3cff */
[----:B------:R-:W4:Y:S01]  /*0970*/  @P2 LDG.E R22, desc[UR6][R14.64+0xd0] ;  /* 0x0000d0060e162981 */ /* 0x000f22000c1e1900 */
[----:B------:R-:W-:-:S03]  /*0980*/  @P1 LOP3.LUT R3, R3, R26, RZ, 0x3c, !PT ;  /* 0x0000001a03031212 */ /* 0x000fc600078e3cff */
[----:B------:R-:W4:Y:S01]  /*0990*/  @P3 LDG.E R16, desc[UR6][R14.64+0xe4] ;  /* 0x0000e4060e103981 */ /* 0x000f22000c1e1900 */
[----:B------:R-:W-:-:S03]  /*09a0*/  @P1 LOP3.LUT R6, R6, R23, RZ, 0x3c, !PT ;  /* 0x0000001706061212 */ /* 0x000fc600078e3cff */
[----:B------:R-:W4:Y:S01]  /*09b0*/  @P3 LDG.E R26, desc[UR6][R14.64+0xdc] ;  /* 0x0000dc060e1a3981 */ /* 0x000f22000c1e1900 */
[----:B------:R-:W-:-:S03]  /*09c0*/  @P1 LOP3.LUT R4, R4, R17, RZ, 0x3c, !PT ;  /* 0x0000001104041212 */ /* 0x000fc600078e3cff */
        /* <DEDUP_REMOVED lines=43> */
[----:B------:R-:W-:-:S04]  /*0c80*/  UIADD3 UR4, UPT, UPT, UR4, 0x10, URZ ;  /* 0x0000001004047890 */ /* 0x000fc8000fffe0ff */
[----:B------:R-:W-:Y:S01]  /*0c90*/  UISETP.NE.AND UP0, UPT, UR4, 0x20, UPT ;  /* 0x000000200400788c */ /* 0x000fe2000bf05270 */
[----:B--2---:R-:W-:Y:S02]  /*0ca0*/  @P5 LOP3.LUT R5, R5, R18, RZ, 0x3c, !PT ;  /* 0x0000001205055212 */ /* 0x004fe400078e3cff */
[----:B---3--:R-:W-:Y:S02]  /*0cb0*/  @P6 LOP3.LUT R6, R6, R19, RZ, 0x3c, !PT ;  /* 0x0000001306066212 */ /* 0x008fe400078e3cff */
[----:B----4-:R-:W-:Y:S02]  /*0cc0*/  @P6 LOP3.LUT R3, R3, R20, RZ, 0x3c, !PT ;  /* 0x0000001403036212 */ /* 0x010fe400078e3cff */
[----:B------:R-:W-:Y:S02]  /*0cd0*/  @P6 LOP3.LUT R4, R4, R21, RZ, 0x3c, !PT ;  /* 0x0000001504046212 */ /* 0x000fe400078e3cff */
[----:B------:R-:W-:Y:S02]  /*0ce0*/  @P6 LOP3.LUT R7, R7, R22, RZ, 0x3c, !PT ;  /* 0x0000001607076212 */ /* 0x000fe400078e3cff */
[----:B------:R-:W-:-:S02]  /*0cf0*/  @P6 LOP3.LUT R5, R5, R16, RZ, 0x3c, !PT ;  /* 0x0000001005056212 */ /* 0x000fc400078e3cff */
[----:B------:R-:W-:Y:S02]  /*0d00*/  @P0 LOP3.LUT R3, R3, R24, RZ, 0x3c, !PT ;  /* 0x0000001803030212 */ /* 0x000fe400078e3cff */
[----:B------:R-:W-:Y:S02]  /*0d10*/  @P0 LOP3.LUT R5, R5, R28, RZ, 0x3c, !PT ;  /* 0x0000001c05050212 */ /* 0x000fe400078e3cff */
[----:B------:R-:W-:Y:S02]  /*0d20*/  @P0 LOP3.LUT R7, R7, R26, RZ, 0x3c, !PT ;  /* 0x0000001a07070212 */ /* 0x000fe400078e3cff */
[----:B------:R-:W-:Y:S02]  /*0d30*/  @P0 LOP3.LUT R4, R4, R23, RZ, 0x3c, !PT ;  /* 0x0000001704040212 */ /* 0x000fe400078e3cff */
[----:B------:R-:W-:Y:S01]  /*0d40*/  @P0 LOP3.LUT R6, R6, R17, RZ, 0x3c, !PT ;  /* 0x0000001106060212 */ /* 0x000fe200078e3cff */
[----:B------:R-:W-:Y:S06]  /*0d50*/  BRA.U UP0, `(.L_x_7) ;  /* 0xfffffff500487547 */ /* 0x000fec000b83ffff */
[----:B------:R-:W-:-:S05]  /*0d60*/  VIADD R2, R2, 0x1 ;  /* 0x0000000102027836 */ /* 0x000fca0000000000 */
[----:B------:R-:W-:-:S13]  /*0d70*/  ISETP.NE.AND P0, PT, R2, 0x5, PT ;  /* 0x000000050200780c */ /* 0x000fda0003f05270 */
[----:B------:R-:W-:Y:S05]  /*0d80*/  @P0 BRA `(.L_x_8) ;  /* 0xfffffff400300947 */ /* 0x000fea000383ffff */
[----:B------:R-:W-:Y:S01]  /*0d90*/  LOP3.LUT R2, R10, 0x3, RZ, 0xc0, !PT ;  /* 0x000000030a027812 */ /* 0x000fe200078ec0ff */
[----:B------:R0:W-:Y:S03]  /*0da0*/  STL.64 [R1+0x8], R6 ;  /* 0x0000080601007387 */ /* 0x0001e60000100a00 */
[----:B------:R-:W-:Y:S01]  /*0db0*/  ISETP.NE.U32.AND P0, PT, R2, 0x1, PT ;  /* 0x000000010200780c */ /* 0x000fe20003f05070 */
[----:B------:R0:W-:Y:S03]  /*0dc0*/  STL.64 [R1+0x10], R4 ;  /* 0x0000100401007387 */ /* 0x0001e60000100a00 */
[----:B------:R-:W-:Y:S01]  /*0dd0*/  ISETP.NE.AND.EX P0, PT, RZ, RZ, PT, P0 ;  /* 0x000000ffff00720c */ /* 0x000fe20003f05300 */
[----:B------:R0:W-:-:S12]  /*0de0*/  STL [R1+0x4], R3 ;  /* 0x0000040301007387 */ /* 0x0001d80000100800 */
[----:B0-----:R-:W-:Y:S05]  /*0df0*/  @!P0 BRA `(.L_x_6) ;  /* 0x0000001400f08947 */ /* 0x001fea0003800000 */
[----:B------:R-:W-:Y:S01]  /*0e00*/  UMOV UR4, URZ ;  /* 0x000000ff00047c82 */ /* 0x000fe20008000000 */
[----:B------:R-:W-:Y:S01]  /*0e10*/  CS2R R2, SRZ ;  /* 0x0000000000027805 */ /* 0x000fe2000001ff00 */
[----:B------:R-:W-:Y:S01]  /*0e20*/  IMAD.MOV.U32 R4, RZ, RZ, RZ ;  /* 0x000000ffff047224 */ /* 0x000fe200078e00ff */
[----:B------:R-:W-:Y:S01]  /*0e30*/  CS2R R6, SRZ ;  /* 0x0000000000067805 */ /* 0x000fe2000001ff00 */
[----:B------:R-:W-:-:S07]  /*0e40*/  IMAD.U32 R5, RZ, RZ, UR4 ;  /* 0x00000004ff057e24 */ /* 0x000fce000f8e00ff */
.L_x_10:
[----:B------:R-:W-:-:S06]  /*0e50*/  IMAD R12, R2, 0x4, R1 ;  /* 0x00000004020c7824 */ /* 0x000fcc00078e0201 */
[----:B------:R-:W5:Y:S01]  /*0e60*/  LDL R12, [R12+0x4] ;  /* 0x000004000c0c7983 */ /* 0x000f620000100800 */
[----:B------:R-:W-:-:S05]  /*0e70*/  UMOV UR4, URZ ;  /* 0x000000ff00047c82 */ /* 0x000fca0008000000 */
.L_x_9:
        /* <DEDUP_REMOVED lines=180> */
[----:B------:R0:W-:Y:S03]  /*19c0*/  STL [R1+0x4], R3 ;  /* 0x0000040301007387 */ /* 0x0001e60000100800 */
[----:B------:R-:W-:Y:S01]  /*19d0*/  ISETP.NE.AND.EX P0, PT, RZ, RZ, PT, P0 ;  /* 0x000000ffff00720c */ /* 0x000fe20003f05300 */
[----:B------:R0:W-:-:S12]  /*19e0*/  STL.64 [R1+0x10], R4 ;  /* 0x0000100401007387 */ /* 0x0001d80000100a00 */
[----:B0-----:R-:W-:Y:S05]  /*19f0*/  @P0 BRA `(.L_x_6) ;  /* 0x0000000800f00947 */ /* 0x001fea0003800000 */
[----:B------:R-:W-:Y:S01]  /*1a00*/  UMOV UR4, URZ ;  /* 0x000000ff00047c82 */ /* 0x000fe20008000000 */
[----:B------:R-:W-:Y:S01]  /*1a10*/  CS2R R2, SRZ ;  /* 0x0000000000027805 */ /* 0x000fe2000001ff00 */
[----:B------:R-:W-:Y:S01]  /*1a20*/  IMAD.MOV.U32 R4, RZ, RZ, RZ ;  /* 0x000000ffff047224 */ /* 0x000fe200078e00ff */
[----:B------:R-:W-:Y:S01]  /*1a30*/  CS2R R6, SRZ ;  /* 0x0000000000067805 */ /* 0x000fe2000001ff00 */
[----:B------:R-:W-:-:S07]  /*1a40*/  IMAD.U32 R5, RZ, RZ, UR4 ;  /* 0x00000004ff057e24 */ /* 0x000fce000f8e00ff */
.L_x_12:
[----:B------:R-:W-:-:S06]  /*1a50*/  IMAD R12, R2, 0x4, R1 ;  /* 0x00000004020c7824 */ /* 0x000fcc00078e0201 */
[----:B------:R-:W5:Y:S01]  /*1a60*/  LDL R12, [R12+0x4] ;  /* 0x000004000c0c7983 */ /* 0x000f620000100800 */
[----:B------:R-:W-:-:S05]  /*1a70*/  UMOV UR4, URZ ;  /* 0x000000ff00047c82 */ /* 0x000fca0008000000 */
.L_x_11:
        /* <DEDUP_REMOVED lines=177> */
[----:B------:R0:W-:Y:S04]  /*2590*/  STL.64 [R1+0x8], R6 ;  /* 0x0000080601007387 */ /* 0x0001e80000100a00 */
[----:B------:R0:W-:Y:S04]  /*25a0*/  STL [R1+0x4], R3 ;  /* 0x0000040301007387 */ /* 0x0001e80000100800 */
[----:B------:R0:W-:Y:S02]  /*25b0*/  STL.64 [R1+0x10], R4 ;  /* 0x0000100401007387 */ /* 0x0001e40000100a00 */
.L_x_6:
[----:B------:R-:W-:Y:S05]  /*25c0*/  BSYNC.RECONVERGENT B1 ;  /* 0x0000000000017941 */ /* 0x000fea0003800200 */
.L_x_5:
[C---:B------:R-:W-:Y:S01]  /*25d0*/  ISETP.GT.U32.AND P0, PT, R10.reuse, 0x3, PT ;  /* 0x000000030a00780c */ /* 0x040fe20003f04070 */
[----:B------:R-:W-:Y:S01]  /*25e0*/  VIADD R11, R11, 0x1 ;  /* 0x000000010b0b7836 */ /* 0x000fe20000000000 */
[--C-:B------:R-:W-:Y:S02]  /*25f0*/  SHF.R.U64 R10, R10, 0x2, R13.reuse ;  /* 0x000000020a0a7819 */ /* 0x100fe4000000120d */
[----:B------:R-:W-:Y:S02]  /*2600*/  ISETP.GT.U32.AND.EX P0, PT, R13, RZ, PT, P0 ;  /* 0x000000ff0d00720c */ /* 0x000fe40003f04100 */
[----:B------:R-:W-:-:S11]  /*2610*/  SHF.R.U32.HI R13, RZ, 0x2, R13 ;  /* 0x00000002ff0d7819 */ /* 0x000fd6000001160d */
[----:B------:R-:W-:Y:S05]  /*2620*/  @P0 BRA `(.L_x_13) ;  /* 0xffffffd800e00947 */ /* 0x000fea000383ffff */
.L_x_4:
[----:B------:R-:W-:Y:S05]  /*2630*/  BSYNC.RECONVERGENT B0 ;  /* 0x0000000000007941 */ /* 0x000fea0003800200 */
.L_x_3:
[----:B------:R-:W2:Y:S02]  /*2640*/  LDCU UR4, c[0x0][0x388] ;  /* 0x00007100ff0477ac */ /* 0x000ea40008000800 */
[----:B--2---:R-:W-:-:S13]  /*2650*/  ISETP.GE.AND P0, PT, R0, UR4, PT ;  /* 0x0000000400007c0c */ /* 0x004fda000bf06270 */
[----:B------:R-:W-:Y:S05]  /*2660*/  @P0 EXIT ;  /* 0x000000000000094d */ /* 0x000fea0003800000 */
[----:B01----:R-:W0:Y:S01]  /*2670*/  LDC R6, c[0x0][0x38c] ;  /* 0x0000e300ff067b82 */ /* 0x003e220000000800 */
[----:B------:R-:W-:Y:S01]  /*2680*/  SHF.R.U32.HI R2, RZ, 0x2, R3 ;  /* 0x00000002ff027819 */ /* 0x000fe20000011603 */
[----:B------:R-:W1:Y:S03]  /*2690*/  LDCU.64 UR4, c[0x0][0x380] ;  /* 0x00007000ff0477ac */ /* 0x000e660008000a00 */
[----:B------:R-:W-:Y:S01]  /*26a0*/  LOP3.LUT R2, R2, R3, RZ, 0x3c, !PT ;  /* 0x0000000302027212 */ /* 0x000fe200078e3cff */
[----:B------:R-:W-:-:S04]  /*26b0*/  IMAD.SHL.U32 R3, R5, 0x10, RZ ;  /* 0x0000001005037824 */ /* 0x000fc800078e00ff */
[----:B------:R-:W-:-:S05]  /*26c0*/  IMAD.SHL.U32 R4, R2, 0x2, RZ ;  /* 0x0000000202047824 */ /* 0x000fca00078e00ff */
[----:B------:R-:W-:-:S04]  /*26d0*/  LOP3.LUT R4, R2, R4, R3, 0x96, !PT ;  /* 0x0000000402047212 */ /* 0x000fc800078e9603 */
[----:B------:R-:W-:Y:S02]  /*26e0*/  LOP3.LUT R4, R4, R5, RZ, 0x3c, !PT ;  /* 0x0000000504047212 */ /* 0x000fe400078e3cff */
[----:B-1----:R-:W-:Y:S02]  /*26f0*/  LEA R2, P0, R0, UR4, 0x1 ;  /* 0x0000000400027c11 */ /* 0x002fe4000f8008ff */
[----:B0-----:R-:W-:-:S05]  /*2700*/  LOP3.LUT R6, R6, 0xaad26b49, RZ, 0x3c, !PT ;  /* 0xaad26b4906067812 */ /* 0x001fca00078e3cff */
[----:B------:R-:W-:-:S05]  /*2710*/  IMAD R3, R6, 0x4182bed5, RZ ;  /* 0x4182bed506037824 */ /* 0x000fca00078e02ff */
[----:B------:R-:W-:Y:S02]  /*2720*/  IADD3 R4, PT, PT, R3, -0x26039c23, R4 ;  /* 0xd9fc63dd03047810 */ /* 0x000fe40007ffe004 */
[----:B------:R-:W-:Y:S02]  /*2730*/  SHF.R.S32.HI R3, RZ, 0x1f, R0 ;  /* 0x0000001fff037819 */ /* 0x000fe40000011400 */
[----:B------:R-:W-:Y:S02]  /*2740*/  I2FP.F32.U32 R4, R4 ;  /* 0x0000000400047245 */ /* 0x000fe40000201000 */
[----:B------:R-:W-:-:S03]  /*2750*/  LEA.HI.X R3, R0, UR5, R3, 0x1, P0 ;  /* 0x0000000500037c11 */ /* 0x000fc600080f0c03 */
[----:B------:R-:W-:-:S05]  /*2760*/  FMUL R4, R4, 4.6566128730773925781e-10 ;  /* 0x3000000004047820 */ /* 0x000fca0000400000 */
[----:B------:R-:W-:-:S05]  /*2770*/  F2FP.F16.F32.PACK_AB R4, RZ, R4 ;  /* 0x00000004ff04723e */ /* 0x000fca00000000ff */
[----:B------:R-:W-:Y:S01]  /*2780*/  STG.E.U16 desc[UR6][R2.64], R4 ;  /* 0x0000000402007986 */ /* 0x000fe2000c101506 */
[----:B------:R-:W-:Y:S05]  /*2790*/  EXIT ;  /* 0x000000000000794d */ /* 0x000fea0003800000 */
.L_x_14:
        /* <DEDUP_REMOVED lines=14> */
.L_x_28:


//--------------------- .text._Z16generateInt8DataPaij --------------------------
	.section	.text._Z16generateInt8DataPaij,"ax",@progbits
	.align	128
        .global         _Z16generateInt8DataPaij
        .type           _Z16generateInt8DataPaij,@function
        .size           _Z16generateInt8DataPaij,(.L_x_29 - _Z16generateInt8DataPaij)
        .other          _Z16generateInt8DataPaij,@"STO_CUDA_ENTRY STV_DEFAULT"
_Z16generateInt8DataPaij:
.text._Z16generateInt8DataPaij:
        /* <DEDUP_REMOVED lines=15> */
[----:B------:R-:W-:Y:S01]  /*00f0*/  VIADD R3, R0, 0x75bcd15 ;  /* 0x075bcd1500037836 */ /* 0x000fe20000000000 */
[----:B------:R1:W-:Y:S01]  /*0100*/  STL.64 [R1+0x10], R4 ;  /* 0x0000100401007387 */ /* 0x0003e20000100a00 */
[----:B--2---:R-:W-:-:S03]  /*0110*/  IMAD R6, R6, UR4, R7 ;  /* 0x0000000406067c24 */ /* 0x004fc6000f8e0207 */
[----:B------:R1:W-:Y:S02]  /*0120*/  STL.64 [R1+0x8], R8 ;  /* 0x0000080801007387 */ /* 0x0003e40000100a00 */
[----:B------:R-:W-:Y:S02]  /*0130*/  ISETP.NE.AND P0, PT, R6, RZ, PT ;  /* 0x000000ff0600720c */ /* 0x000fe40003f05270 */
[----:B------:R1:W-:Y:S01]  /*0140*/  STL.64 [R1], R2 ;  /* 0x0000000201007387 */ /* 0x0003e20000100a00 */
[----:B------:R-:W-:-:S10]  /*0150*/  SHF.R.S32.HI R0, RZ, 0x1f, R6 ;  /* 0x0000001fff007819 */ /* 0x000fd40000011406 */
[----:B0-----:R-:W-:Y:S05]  /*0160*/  @!P0 BRA `(.L_x_16) ;  /* 0x00000024002c8947 */ /* 0x001fea0003800000 */
[----:B------:R-:W-:Y:S02]  /*0170*/  IMAD.MOV.U32 R13, RZ, RZ, RZ ;  /* 0x000000ffff0d7224 */ /* 0x000fe400078e00ff */
[----:B------:R-:W-:Y:S02]  /*0180*/  IMAD.MOV.U32 R12, RZ, RZ, R6 ;  /* 0x000000ffff0c7224 */ /* 0x000fe400078e0006 */
[----:B------:R-:W-:-:S07]  /*0190*/  IMAD.MOV.U32 R7, RZ, RZ, R0 ;  /* 0x000000ffff077224 */ /* 0x000fce00078e0000 */
.L_x_25:
        /* <DEDUP_REMOVED lines=10> */
.L_x_20:
[----:B------:R-:W-:-:S06]  /*0240*/  IMAD R16, R2, 0x4, R1 ;  /* 0x0000000402107824 */ /* 0x000fcc00078e0201 */
[----:B------:R-:W5:Y:S01]  /*0250*/  LDL R16, [R16+0x4] ;  /* 0x0000040010107983 */ /* 0x000f620000100800 */
[----:B------:R-:W-:-:S05]  /*0260*/  UMOV UR4, URZ ;  /* 0x000000ff00047c82 */ /* 0x000fca0008000000 */
.L_x_19:
        /* <DEDUP_REMOVED lines=17> */
[----:B------:R-:W4:Y:S01]  /*0380*/  @P3 LDG.E R25, desc[UR6][R14.64+0x48] ;  /* 0x000048060e193981 */ /* 0x000f22000c1e1900 */
[----:B--2---:R-:W-:-:S03]  /*0390*/  @!P0 LOP3.LUT R5, R5, R20, RZ, 0x3c, !PT ;  /* 0x0000001405058212 */ /* 0x004fc600078e3cff */
[----:B------:R-:W2:Y:S01]  /*03a0*/  @P1 LDG.E R20, desc[UR6][R14.64+0x14] ;  /* 0x000014060e141981 */ /* 0x000ea2000c1e1900 */
[----:B---3--:R-:W-:-:S03]  /*03b0*/  @P1 LOP3.LUT R5, R5, R22, RZ, 0x3c, !PT ;  /* 0x0000001605051212 */ /* 0x008fc600078e3cff */
[----:B------:R-:W3:Y:S01]  /*03c0*/  @P1 LDG.E R22, desc[UR6][R14.64+0x1c] ;  /* 0x00001c060e161981 */ /* 0x000ee2000c1e1900 */
[----:B----4-:R-:W-:-:S03]  /*03d0*/  @P2 LOP3.LUT R5, R5, R24, RZ, 0x3c, !PT ;  /* 0x0000001805052212 */ /* 0x010fc600078e3cff */
[----:B------:R-:W4:Y:S01]  /*03e0*/  @P2 LDG.E R24, desc[UR6][R14.64+0x28] ;  /* 0x000028060e182981 */ /* 0x000f22000c1e1900 */
[----:B------:R-:W-:-:S03]  /*03f0*/  @P3 LOP3.LUT R5, R5, R26, RZ, 0x3c, !PT ;  /* 0x0000001a05053212 */ /* 0x000fc600078e3cff */
[----:B------:R-:W3:Y:S01]  /*0400*/  @P6 LDG.E R26, desc[UR6][R14.64+0x88] ;  /* 0x000088060e1a6981 */ /* 0x000ee2000c1e1900 */
[----:B------:R-:W-:Y:S02]  /*0410*/  @P4 LOP3.LUT R5, R5, R28, RZ, 0x3c, !PT ;  /* 0x0000001c05054212 */ /* 0x000fe400078e3cff */
[----:B------:R-:W-:Y:S02]  /*0420*/  @!P0 LOP3.LUT R3, R3, R18, RZ, 0x3c, !PT ;  /* 0x0000001203038212 */ /* 0x000fe400078e3cff */
[----:B------:R-:W3:Y:S01]  /*0430*/  @!P0 LDG.E R18, desc[UR6][R14.64+0x8] ;  /* 0x000008060e128981 */ /* 0x000ee2000c1e1900 */
[----:B------:R-:W-:-:S03]  /*0440*/  @!P0 LOP3.LUT R8, R8, R17, RZ, 0x3c, !PT ;  /* 0x0000001108088212 */ /* 0x000fc600078e3cff */
[----:B------:R-:W3:Y:S01]  /*0450*/  @!P0 LDG.E R17, desc[UR6][R14.64+0xc] ;  /* 0x00000c060e118981 */ /* 0x000ee2000c1e1900 */
[----:B------:R-:W-:-:S03]  /*0460*/  @P5 LOP3.LUT R5, R5, R19, RZ, 0x3c, !PT ;  /* 0x0000001305055212 */ /* 0x000fc600078e3cff */
[----:B------:R-:W3:Y:S01]  /*0470*/  @P1 LDG.E R19, desc[UR6][R14.64+0x18] ;  /* 0x000018060e131981 */ /* 0x000ee2000c1e1900 */
[----:B--2---:R-:W-:-:S03]  /*0480*/  @P1 LOP3.LUT R3, R3, R20, RZ, 0x3c, !PT ;  /* 0x0000001403031212 */ /* 0x004fc600078e3cff */
[----:B------:R-:W2:Y:S01]  /*0490*/  @P3 LDG.E R20, desc[UR6][R14.64+0x3c] ;  /* 0x00003c060e143981 */ /* 0x000ea2000c1e1900 */
[----:B----4-:R-:W-:-:S03]  /*04a0*/  @P2 LOP3.LUT R3, R3, R24, RZ, 0x3c, !PT ;  /* 0x0000001803032212 */ /* 0x010fc600078e3cff */
[----:B------:R-:W4:Y:S01]  /*04b0*/  @P4 LDG.E R24, desc[UR6][R14.64+0x50] ;  /* 0x000050060e184981 */ /* 0x000f22000c1e1900 */
[----:B---3--:R-:W-:-:S03]  /*04c0*/  @!P0 LOP3.LUT R9, R9, R18, RZ, 0x3c, !PT ;  /* 0x0000001209098212 */ /* 0x008fc600078e3cff */
[----:B------:R-:W3:Y:S01]  /*04d0*/  @P2 LDG.E R18, desc[UR6][R14.64+0x30] ;  /* 0x000030060e122981 */ /* 0x000ee2000c1e1900 */
[----:B------:R-:W-:-:S03]  /*04e0*/  @!P0 LOP3.LUT R4, R4, R17, RZ, 0x3c, !PT ;  /* 0x0000001104048212 */ /* 0x000fc600078e3cff */
[----:B------:R-:W3:Y:S01]  /*04f0*/  @P2 LDG.E R17, desc[UR6][R14.64+0x2c] ;  /* 0x00002c060e112981 */ /* 0x000ee2000c1e1900 */
[----:B------:R-:W-:-:S03]  /*0500*/  @P1 LOP3.LUT R8, R8, R19, RZ, 0x3c, !PT ;  /* 0x0000001308081212 */ /* 0x000fc600078e3cff */
[----:B------:R-:W3:Y:S01]  /*0510*/  @P2 LDG.E R19, desc[UR6][R14.64+0x34] ;  /* 0x000034060e132981 */ /* 0x000ee2000c1e1900 */
[----:B------:R-:W-:Y:S02]  /*0520*/  @P1 LOP3.LUT R9, R9, R22, RZ, 0x3c, !PT ;  /* 0x0000001609091212 */ /* 0x000fe400078e3cff */
[----:B------:R-:W-:Y:S01]  /*0530*/  @P1 LOP3.LUT R4, R4, R23, RZ, 0x3c, !PT ;  /* 0x0000001704041212 */ /* 0x000fe200078e3cff */
[----:B------:R-:W3:Y:S04]  /*0540*/  @P3 LDG.E R22, desc[UR6][R14.64+0x44] ;  /* 0x000044060e163981 */ /* 0x000ee8000c1e1900 */
[----:B------:R-:W3:Y:S01]  /*0550*/  @P3 LDG.E R23, desc[UR6][R14.64+0x40] ;  /* 0x000040060e173981 */ /* 0x000ee2000c1e1900 */
[----:B--2---:R-:W-:-:S03]  /*0560*/  @P3 LOP3.LUT R3, R3, R20, RZ, 0x3c, !PT ;  /* 0x0000001403033212 */ /* 0x004fc600078e3cff */
[----:B------:R-:W2:Y:S01]  /*0570*/  @P5 LDG.E R20, desc[UR6][R14.64+0x64] ;  /* 0x000064060e145981 */ /* 0x000ea2000c1e1900 */
[----:B----4-:R-:W-:-:S03]  /*0580*/  @P4 LOP3.LUT R3, R3, R24, RZ, 0x3c, !PT ;  /* 0x0000001803034212 */ /* 0x010fc600078e3cff */
[----:B------:R-:W4:Y:S01]  /*0590*/  @P6 LDG.E R24, desc[UR6][R14.64+0x78] ;  /* 0x000078060e186981 */ /* 0x000f22000c1e1900 */
[----:B---3--:R-:W-:-:S03]  /*05a0*/  @P2 LOP3.LUT R9, R9, R18, RZ, 0x3c, !PT ;  /* 0x0000001209092212 */ /* 0x008fc600078e3cff */
[----:B------:R-:W3:Y:S01]  /*05b0*/  @P4 LDG.E R18, desc[UR6][R14.64+0x58] ;  /* 0x000058060e124981 */ /* 0x000ee2000c1e1900 */
[----:B------:R-:W-:-:S03]  /*05c0*/  @P2 LOP3.LUT R8, R8, R17, RZ, 0x3c, !PT ;  /* 0x0000001108082212 */ /* 0x000fc600078e3cff */
[----:B------:R-:W3:Y:S01]  /*05d0*/  @P4 LDG.E R17, desc[UR6][R14.64+0x54] ;  /* 0x000054060e114981 */ /* 0x000ee2000c1e1900 */
[----:B------:R-:W-:-:S03]  /*05e0*/  @P2 LOP3.LUT R4, R4, R19, RZ, 0x3c, !PT ;  /* 0x0000001304042212 */ /* 0x000fc600078e3cff */
[----:B------:R-:W3:Y:S01]  /*05f0*/  @P4 LDG.E R19, desc[UR6][R14.64+0x5c] ;  /* 0x00005c060e134981 */ /* 0x000ee2000c1e1900 */
[----:B------:R-:W-:Y:S02]  /*0600*/  @P3 LOP3.LUT R9, R9, R22, RZ, 0x3c, !PT ;  /* 0x0000001609093212 */ /* 0x000fe400078e3cff */
[----:B------:R-:W-:Y:S01]  /*0610*/  @P3 LOP3.LUT R4, R4, R25, RZ, 0x3c, !PT ;  /* 0x0000001904043212 */ /* 0x000fe200078e3cff */
[----:B------:R-:W3:Y:S01]  /*0620*/  @P5 LDG.E R22, desc[UR6][R14.64+0x6c] ;  /* 0x00006c060e165981 */ /* 0x000ee2000c1e1900 */
[----:B------:R-:W-:-:S03]  /*0630*/  @P3 LOP3.LUT R8, R8, R23, RZ, 0x3c, !PT ;  /* 0x0000001708083212 */ /* 0x000fc600078e3cff */
[----:B------:R-:W3:Y:S04]  /*0640*/  @P5 LDG.E R23, desc[UR6][R14.64+0x68] ;  /* 0x000068060e175981 */ /* 0x000ee8000c1e1900 */
[----:B------:R-:W3:Y:S01]  /*0650*/  @P5 LDG.E R25, desc[UR6][R14.64+0x70] ;  /* 0x000070060e195981 */ /* 0x000ee2000c1e1900 */
[----:B------:R-:W-:Y:S02]  /*0660*/  LOP3.LUT P0, RZ, R21, 0x80, RZ, 0xc0, !PT ;  /* 0x0000008015ff7812 */ /* 0x000fe4000780c0ff */
[----:B--2---:R-:W-:-:S11]  /*0670*/  @P5 LOP3.LUT R3, R3, R20, RZ, 0x3c, !PT ;  /* 0x0000001403035212 */ /* 0x004fd600078e3cff */
        /* <DEDUP_REMOVED lines=15> */
[----:B------:R-:W-:Y:S02]  /*0770*/  @P6 LOP3.LUT R5, R5, R26, RZ, 0x3c, !PT ;  /* 0x0000001a05056212 */ /* 0x000fe400078e3cff */
[----:B--2---:R-:W-:Y:S02]  /*0780*/  @P0 LOP3.LUT R3, R3, R20, RZ, 0x3c, !PT ;  /* 0x0000001403030212 */ /* 0x004fe400078e3cff */
[----:B----4-:R-:W-:Y:S02]  /*0790*/  @P0 LOP3.LUT R5, R5, R24, RZ, 0x3c, !PT ;  /* 0x0000001805050212 */ /* 0x010fe400078e3cff */
[----:B---3--:R-:W-:Y:S02]  /*07a0*/  @P6 LOP3.LUT R9, R9, R18, RZ, 0x3c, !PT ;  /* 0x0000001209096212 */ /* 0x008fe400078e3cff */
[----:B------:R-:W-:Y:S02]  /*07b0*/  @P6 LOP3.LUT R8, R8, R17, RZ, 0x3c, !PT ;  /* 0x0000001108086212 */ /* 0x000fe400078e3cff */
[----:B------:R-:W-:-:S02]  /*07c0*/  @P6 LOP3.LUT R4, R4, R19, RZ, 0x3c, !PT ;  /* 0x0000001304046212 */ /* 0x000fc400078e3cff */
[----:B------:R-:W-:Y:S02]  /*07d0*/  @P0 LOP3.LUT R9, R9, R22, RZ, 0x3c, !PT ;  /* 0x0000001609090212 */ /* 0x000fe400078e3cff */
[----:B------:R-:W-:Y:S02]  /*07e0*/  @P0 LOP3.LUT R8, R8, R23, RZ, 0x3c, !PT ;  /* 0x0000001708080212 */ /* 0x000fe400078e3cff */
        /* <DEDUP_REMOVED lines=34> */
[----:B---3--:R-:W-:Y:S02]  /*0a10*/  @P2 LOP3.LUT R8, R8, R17, RZ, 0x3c, !PT ;  /* 0x0000001108082212 */ /* 0x008fe400078e3cff */
[----:B------:R-:W-:Y:S01]  /*0a20*/  @P1 LOP3.LUT R4, R4, R25, RZ, 0x3c, !PT ;  /* 0x0000001904041212 */ /* 0x000fe200078e3cff */
[----:B------:R-:W3:Y:S03]  /*0a30*/  @P5 LDG.E R17, desc[UR6][R14.64+0x110] ;  /* 0x000110060e115981 */ /* 0x000ee6000c1e1900 */
[----:B----4-:R-:W-:Y:S02]  /*0a40*/  @P2 LOP3.LUT R4, R4, R19, RZ, 0x3c, !PT ;  /* 0x0000001304042212 */ /* 0x010fe400078e3cff */
[----:B------:R-:W4:Y:S01]  /*0a50*/  @P4 LDG.E R19, desc[UR6][R14.64+0xf4] ;  /* 0x0000f4060e134981 */ /* 0x000f22000c1e1900 */
        /* <DEDUP_REMOVED lines=12> */
[----:B--2---:R-:W-:-:S03]  /*0b20*/  @P4 LOP3.LUT R3, R3, R18, RZ, 0x3c, !PT ;  /* 0x0000001203034212 */ /* 0x004fc600078e3cff */
[----:B------:R-:W2:Y:S01]  /*0b30*/  @P5 LDG.E R18, desc[UR6][R14.64+0x114] ;  /* 0x000114060e125981 */ /* 0x000ea2000c1e1900 */
[----:B------:R-:W-:-:S03]  /*0b40*/  @P3 LOP3.LUT R5, R5, R20, RZ, 0x3c, !PT ;  /* 0x0000001405053212 */ /* 0x000fc600078e3cff */
[----:B------:R-:W2:Y:S01]  /*0b50*/  @P6 LDG.E R20, desc[UR6][R14.64+0x118] ;  /* 0x000118060e146981 */ /* 0x000ea2000c1e1900 */
[----:B----4-:R-:W-:-:S03]  /*0b60*/  @P4 LOP3.LUT R8, R8, R19, RZ, 0x3c, !PT ;  /* 0x0000001308084212 */ /* 0x010fc600078e3cff */
[----:B------:R-:W4:Y:S01]  /*0b70*/  @P6 LDG.E R19, desc[UR6][R14.64+0x11c] ;  /* 0x00011c060e136981 */ /* 0x000f22000c1e1900 */
[----:B---3--:R-:W-:-:S03]  /*0b80*/  @P4 LOP3.LUT R9, R9, R22, RZ, 0x3c, !PT ;  /* 0x0000001609094212 */ /* 0x008fc600078e3cff */
[----:B------:R-:W3:Y:S01]  /*0b90*/  @P6 LDG.E R22, desc[UR6][R14.64+0x120] ;  /* 0x000120060e166981 */ /* 0x000ee2000c1e1900 */
[----:B------:R-:W-:-:S03]  /*0ba0*/  @P4 LOP3.LUT R4, R4, R21, RZ, 0x3c, !PT ;  /* 0x0000001504044212 */ /* 0x000fc600078e3cff */
[----:B------:R-:W3:Y:S01]  /*0bb0*/  @P0 LDG.E R21, desc[UR6][R14.64+0x130] ;  /* 0x000130060e150981 */ /* 0x000ee2000c1e1900 */
[----:B------:R-:W-:Y:S02]  /*0bc0*/  @P4 LOP3.LUT R5, R5, R24, RZ, 0x3c, !PT ;  /* 0x0000001805054212 */ /* 0x000fe400078e3cff */
[----:B------:R-:W-:Y:S01]  /*0bd0*/  @P5 LOP3.LUT R4, R4, R17, RZ, 0x3c, !PT ;  /* 0x0000001104045212 */ /* 0x000fe200078e3cff */
[----:B------:R-:W3:Y:S01]  /*0be0*/  @P6 LDG.E R24, desc[UR6][R14.64+0x128] ;  /* 0x000128060e186981 */ /* 0x000ee2000c1e1900 */
[----:B------:R-:W-:-:S03]  /*0bf0*/  @P5 LOP3.LUT R3, R3, R26, RZ, 0x3c, !PT ;  /* 0x0000001a03035212 */ /* 0x000fc600078e3cff */
[----:B------:R-:W3:Y:S01]  /*0c00*/  @P6 LDG.E R17, desc[UR6][R14.64+0x124] ;  /* 0x000124060e116981 */ /* 0x000ee2000c1e1900 */
[----:B------:R-:W-:-:S03]  /*0c10*/  @P5 LOP3.LUT R9, R9, R28, RZ, 0x3c, !PT ;  /* 0x0000001c09095212 */ /* 0x000fc600078e3cff */
[----:B------:R-:W3:Y:S01]  /*0c20*/  @P0 LDG.E R26, desc[UR6][R14.64+0x12c] ;  /* 0x00012c060e1a0981 */ /* 0x000ee2000c1e1900 */
[----:B------:R-:W-:-:S03]  /*0c30*/  @P5 LOP3.LUT R8, R8, R23, RZ, 0x3c, !PT ;  /* 0x0000001708085212 */ /* 0x000fc600078e3cff */
[----:B------:R-:W3:Y:S04]  /*0c40*/  @P0 LDG.E R28, desc[UR6][R14.64+0x13c] ;  /* 0x00013c060e1c0981 */ /* 0x000ee8000c1e1900 */
[----:B------:R-:W3:Y:S01]  /*0c50*/  @P0 LDG.E R23, desc[UR6][R14.64+0x138] ;  /* 0x000138060e170981 */ /* 0x000ee2000c1e1900 */
[----:B--2---:R-:W-:-:S03]  /*0c60*/  @P5 LOP3.LUT R5, R5, R18, RZ, 0x3c, !PT ;  /* 0x0000001205055212 */ /* 0x004fc600078e3cff */
[----:B------:R-:W2:Y:S01]  /*0c70*/  @P0 LDG.E R18, desc[UR6][R14.64+0x134] ;  /* 0x000134060e120981 */ /* 0x000ea2000c1e1900 */
[----:B------:R-:W-:-:S04]  /*0c80*/  UIADD3 UR4, UPT, UPT, UR4, 0x10, URZ ;  /* 0x0000001004047890 */ /* 0x000fc8000fffe0ff */
[----:B------:R-:W-:Y:S01]  /*0c90*/  UISETP.NE.AND UP0, UPT, UR4, 0x20, UPT ;  /* 0x000000200400788c */ /* 0x000fe2000bf05270 */
[----:B------:R-:W-:Y:S02]  /*0ca0*/  @P6 LOP3.LUT R3, R3, R20, RZ, 0x3c, !PT ;  /* 0x0000001403036212 */ /* 0x000fe400078e3cff */
[----:B----4-:R-:W-:Y:S02]  /*0cb0*/  @P6 LOP3.LUT R8, R8, R19, RZ, 0x3c, !PT ;  /* 0x0000001308086212 */ /* 0x010fe400078e3cff */
[----:B---3--:R-:W-:Y:S02]  /*0cc0*/  @P6 LOP3.LUT R9, R9, R22, RZ, 0x3c, !PT ;  /* 0x0000001609096212 */ /* 0x008fe400078e3cff */
[----:B------:R-:W-:Y:S02]  /*0cd0*/  @P0 LOP3.LUT R8, R8, R21, RZ, 0x3c, !PT ;  /* 0x0000001508080212 */ /* 0x000fe400078e3cff */
[----:B------:R-:W-:Y:S02]  /*0ce0*/  @P6 LOP3.LUT R5, R5, R24, RZ, 0x3c, !PT ;  /* 0x0000001805056212 */ /* 0x000fe400078e3cff */
[----:B------:R-:W-:-:S02]  /*0cf0*/  @P6 LOP3.LUT R4, R4, R17, RZ, 0x3c, !PT ;  /* 0x0000001104046212 */ /* 0x000fc400078e3cff */
[----:B------:R-:W-:Y:S02]  /*0d00*/  @P0 LOP3.LUT R3, R3, R26, RZ, 0x3c, !PT ;  /* 0x0000001a03030212 */ /* 0x000fe400078e3cff */
[----:B------:R-:W-:Y:S02]  /*0d10*/  @P0 LOP3.LUT R5, R5, R28, RZ, 0x3c, !PT ;  /* 0x0000001c05050212 */ /* 0x000fe400078e3cff */
[----:B------:R-:W-:Y:S02]  /*0d20*/  @P0 LOP3.LUT R4, R4, R23, RZ, 0x3c, !PT ;  /* 0x0000001704040212 */ /* 0x000fe400078e3cff */
[----:B--2---:R-:W-:Y:S01]  /*0d30*/  @P0 LOP3.LUT R9, R9, R18, RZ, 0x3c, !PT ;  /* 0x0000001209090212 */ /* 0x004fe200078e3cff */
        /* <DEDUP_REMOVED lines=16> */
.L_x_22:
[----:B------:R-:W-:-:S06]  /*0e40*/  IMAD R16, R2, 0x4, R1 ;  /* 0x0000000402107824 */ /* 0x000fcc00078e0201 */
[----:B------:R-:W5:Y:S01]  /*0e50*/  LDL R16, [R16+0x4] ;  /* 0x0000040010107983 */ /* 0x000f620000100800 */
[----:B------:R-:W-:-:S05]  /*0e60*/  UMOV UR4, URZ ;  /* 0x000000ff00047c82 */ /* 0x000fca0008000000 */
.L_x_21:
        /* <DEDUP_REMOVED lines=189> */
.L_x_24:
[----:B------:R-:W-:-:S06]  /*1a40*/  IMAD R16, R2, 0x4, R1 ;  /* 0x0000000402107824 */ /* 0x000fcc00078e0201 */
[----:B------:R-:W5:Y:S01]  /*1a50*/  LDL R16, [R16+0x4] ;  /* 0x0000040010107983 */ /* 0x000f620000100800 */
[----:B------:R-:W-:-:S05]  /*1a60*/  UMOV UR4, URZ ;  /* 0x000000ff00047c82 */ /* 0x000fca0008000000 */
.L_x_23:
        /* <DEDUP_REMOVED lines=177> */
[----:B------:R0:W-:Y:S04]  /*2580*/  STL.64 [R1+0x8], R8 ;  /* 0x0000080801007387 */ /* 0x0001e80000100a00 */
[----:B------:R0:W-:Y:S04]  /*2590*/  STL [R1+0x4], R3 ;  /* 0x0000040301007387 */ /* 0x0001e80000100800 */
[----:B------:R0:W-:Y:S02]  /*25a0*/  STL.64 [R1+0x10], R4 ;  /* 0x0000100401007387 */ /* 0x0001e40000100a00 */
.L_x_18:
[----:B------:R-:W-:Y:S05]  /*25b0*/  BSYNC.RECONVERGENT B1 ;  /* 0x0000000000017941 */ /* 0x000fea0003800200 */
.L_x_17:
[C---:B------:R-:W-:Y:S01]  /*25c0*/  ISETP.GT.U32.AND P0, PT, R12.reuse, 0x3, PT ;  /* 0x000000030c00780c */ /* 0x040fe20003f04070 */
[----:B------:R-:W-:Y:S01]  /*25d0*/  VIADD R13, R13, 0x1 ;  /* 0x000000010d0d7836 */ /* 0x000fe20000000000 */
[--C-:B------:R-:W-:Y:S02]  /*25e0*/  SHF.R.U64 R12, R12, 0x2, R7.reuse ;  /* 0x000000020c0c7819 */ /* 0x100fe40000001207 */
[----:B------:R-:W-:Y:S02]  /*25f0*/  ISETP.GT.U32.AND.EX P0, PT, R7, RZ, PT, P0 ;  /* 0x000000ff0700720c */ /* 0x000fe40003f04100 */
[----:B------:R-:W-:-:S11]  /*2600*/  SHF.R.U32.HI R7, RZ, 0x2, R7 ;  /* 0x00000002ff077819 */ /* 0x000fd60000011607 */
[----:B------:R-:W-:Y:S05]  /*2610*/  @P0 BRA `(.L_x_25) ;  /* 0xffffffd800e00947 */ /* 0x000fea000383ffff */
.L_x_16:
[----:B------:R-:W-:Y:S05]  /*2620*/  BSYNC.RECONVERGENT B0 ;  /* 0x0000000000007941 */ /* 0x000fea0003800200 */
.L_x_15:
[----:B------:R-:W2:Y:S02]  /*2630*/  LDCU UR4, c[0x0][0x388] ;  /* 0x00007100ff0477ac */ /* 0x000ea40008000800 */
[----:B--2---:R-:W-:-:S13]  /*2640*/  ISETP.GE.AND P0, PT, R6, UR4, PT ;  /* 0x0000000406007c0c */ /* 0x004fda000bf06270 */
[----:B------:R-:W-:Y:S05]  /*2650*/  @P0 EXIT ;  /* 0x000000000000094d */ /* 0x000fea0003800000 */
[----:B------:R-:W2:Y:S01]  /*2660*/  LDC R7, c[0x0][0x38c] ;  /* 0x0000e300ff077b82 */ /* 0x000ea20000000800 */
[----:B-1----:R-:W-:Y:S01]  /*2670*/  SHF.R.U32.HI R2, RZ, 0x2, R3 ;  /* 0x00000002ff027819 */ /* 0x002fe20000011603 */
[----:B------:R-:W1:Y:S03]  /*2680*/  LDCU.64 UR4, c[0x0][0x380] ;  /* 0x00007000ff0477ac */ /* 0x000e660008000a00 */
[----:B------:R-:W-:Y:S01]  /*2690*/  LOP3.LUT R2, R2, R3, RZ, 0x3c, !PT ;  /* 0x0000000302027212 */ /* 0x000fe200078e3cff */
[----:B0-----:R-:W-:-:S04]  /*26a0*/  IMAD.SHL.U32 R3, R5, 0x10, RZ ;  /* 0x0000001005037824 */ /* 0x001fc800078e00ff */
[----:B------:R-:W-:-:S05]  /*26b0*/  IMAD.SHL.U32 R4, R2, 0x2, RZ ;  /* 0x0000000202047824 */ /* 0x000fca00078e00ff */
[----:B------:R-:W-:-:S04]  /*26c0*/  LOP3.LUT R4, R2, R4, R3, 0x96, !PT ;  /* 0x0000000402047212 */ /* 0x000fc800078e9603 */
[----:B------:R-:W-:Y:S02]  /*26d0*/  LOP3.LUT R4, R4, R5, RZ, 0x3c, !PT ;  /* 0x0000000504047212 */ /* 0x000fe400078e3cff */
[----:B-1----:R-:W-:Y:S02]  /*26e0*/  IADD3 R6, P0, PT, R6, UR4, RZ ;  /* 0x0000000406067c10 */ /* 0x002fe4000ff1e0ff */
[----:B--2---:R-:W-:-:S05]  /*26f0*/  LOP3.LUT R7, R7, 0xaad26b49, RZ, 0x3c, !PT ;  /* 0xaad26b4907077812 */ /* 0x004fca00078e3cff */
[----:B------:R-:W-:-:S05]  /*2700*/  IMAD R7, R7, 0x4182bed5, RZ ;  /* 0x4182bed507077824 */ /* 0x000fca00078e02ff */
[----:B------:R-:W-:Y:S02]  /*2710*/  IADD3 R4, PT, PT, R7, -0x26039c23, R4 ;  /* 0xd9fc63dd07047810 */ /* 0x000fe40007ffe004 */
[----:B------:R-:W-:-:S03]  /*2720*/  IADD3.X R7, PT, PT, R0, UR5, RZ, P0, !PT ;  /* 0x0000000500077c10 */ /* 0x000fc600087fe4ff */
[----:B------:R-:W-:-:S05]  /*2730*/  IMAD.HI.U32 R3, R4, -0x7f7f7f7f, RZ ;  /* 0x8080808104037827 */ /* 0x000fca00078e00ff */
[----:B------:R-:W-:-:S05]  /*2740*/  LEA.HI R3, R3, R4, RZ, 0x19 ;  /* 0x0000000403037211 */ /* 0x000fca00078fc8ff */
[----:B------:R-:W-:-:S05]  /*2750*/  VIADD R3, R3, 0xffffff81 ;  /* 0xffffff8103037836 */ /* 0x000fca0000000000 */
[----:B------:R-:W-:Y:S01]  /*2760*/  STG.E.U8 desc[UR6][R6.64], R3 ;  /* 0x0000000306007986 */ /* 0x000fe2000c101106 */
[----:B------:R-:W-:Y:S05]  /*2770*/  EXIT ;  /* 0x000000000000794d */ /* 0x000fea0003800000 */
.L_x_26:
        /* <DEDUP_REMOVED lines=16> */
.L_x_29:


//--------------------- .nv.global.init           --------------------------
	.section	.nv.global.init,"aw",@progbits
	.align	4
.nv.global.init:
	.type		mrg32k3aM1SubSeq,@object
	.size		mrg32k3aM1SubSeq,(mrg32k3aM2SubSeq - mrg32k3aM1SubSeq)
mrg32k3aM1SubSeq:
        /*0000*/ 	.byte	0x0b, 0xcc, 0xee, 0x04, 0x73, 0x29, 0x8b, 0x6f, 0xf6, 0x53, 0x03, 0xf6, 0x23, 0xf6, 0xea, 0xda
        /* <DEDUP_REMOVED lines=125> */
	.type		mrg32k3aM2SubSeq,@object
	.size		mrg32k3aM2SubSeq,(mrg32k3aM1 - mrg32k3aM2SubSeq)
mrg32k3aM2SubSeq:
        /* <DEDUP_REMOVED lines=126> */
	.type		mrg32k3aM1,@object
	.size		mrg32k3aM1,(mrg32k3aM1Seq - mrg32k3aM1)
mrg32k3aM1:
        /* <DEDUP_REMOVED lines=144> */
	.type		mrg32k3aM1Seq,@object
	.size		mrg32k3aM1Seq,(mrg32k3aM2 - mrg32k3aM1Seq)
mrg32k3aM1Seq:
        /* <DEDUP_REMOVED lines=144> */
	.type		mrg32k3aM2,@object
	.size		mrg32k3aM2,(mrg32k3aM2Seq - mrg32k3aM2)
mrg32k3aM2:
        /* <DEDUP_REMOVED lines=144> */
	.type		mrg32k3aM2Seq,@object
	.size		mrg32k3aM2Seq,(precalc_xorwow_matrix - mrg32k3aM2Seq)
mrg32k3aM2Seq:
        /* <DEDUP_REMOVED lines=144> */
	.type		precalc_xorwow_matrix,@object
	.size		precalc_xorwow_matrix,(precalc_xorwow_offset_matrix - precalc_xorwow_matrix)
precalc_xorwow_matrix:
        /* <DEDUP_REMOVED lines=6400> */
	.type		precalc_xorwow_offset_matrix,@object
	.size		precalc_xorwow_offset_matrix,(.L_1 - precalc_xorwow_offset_matrix)
precalc_xorwow_offset_matrix:
        /* <DEDUP_REMOVED lines=6400> */
.L_1:


//--------------------- .nv.shared._Z51igemm_output_fp_no_quantize_blockperrow_cuda_kernelIaiEvPT_S1_P6__halfS3_Pfiii --------------------------
	.section	.nv.shared._Z51igemm_output_fp_no_quantize_blockperrow_cuda_kernelIaiEvPT_S1_P6__halfS3_Pfiii,"aw",@nobits
	.sectionflags	@""
	.align	2
.nv.shared._Z51igemm_output_fp_no_quantize_blockperrow_cuda_kernelIaiEvPT_S1_P6__halfS3_Pfiii:
	.zero		47104


//--------------------- .nv.shared.reserved.0     --------------------------
	.section	.nv.shared.reserved.0,"aw",@nobits
	.weak		__nv_reservedSMEM_offset_0_alias
	.size		__nv_reservedSMEM_offset_0_alias, 0, 64
	.other		__nv_reservedSMEM_offset_0_alias,@"STO_CUDA_RESERVED_SHARED STV_DEFAULT"
__nv_reservedSMEM_offset_0_alias:
	.zero		0
	.zero		64


//--------------------- .nv.constant0._Z51igemm_output_fp_no_quantize_blockperrow_cuda_kernelIaiEvPT_S1_P6__halfS3_Pfiii --------------------------
	.section	.nv.constant0._Z51igemm_output_fp_no_quantize_blockperrow_cuda_kernelIaiEvPT_S1_P6__halfS3_Pfiii,"a",@progbits
	.sectionflags	@""
	.align	4
.nv.constant0._Z51igemm_output_fp_no_quantize_blockperrow_cuda_kernelIaiEvPT_S1_P6__halfS3_Pfiii:
	.zero		948


//--------------------- .nv.constant0._Z16generateHalfDataP6__halfij --------------------------
	.section	.nv.constant0._Z16generateHalfDataP6__halfij,"a",@progbits
	.sectionflags	@""
	.align	4
.nv.constant0._Z16generateHalfDataP6__halfij:
	.zero		912


//--------------------- .nv.constant0._Z16generateInt8DataPaij --------------------------
	.section	.nv.constant0._Z16generateInt8DataPaij,"a",@progbits
	.sectionflags	@""
	.align	4
.nv.constant0._Z16generateInt8DataPaij:
	.zero		912


//--------------------- SYMBOLS --------------------------

	.type		.nv.reservedSmem.offset0,@object
	.size		.nv.reservedSmem.offset0,0x4
	.type		.nv.reservedSmem.cap,@object
	.size		.nv.reservedSmem.cap,0x4
